def gluon_wgmma(
    a_ptr,
    b_ptr,
    c_ptr,
    M,
    N,
    K,
    stride_am,
    stride_bk,
    stride_cm,
    BLOCK_M: gl.constexpr,
    BLOCK_N: gl.constexpr,
    BLOCK_K: gl.constexpr,
    DTYPE: gl.constexpr,
    A_LAYOUT: gl.constexpr,
    B_LAYOUT: gl.constexpr,
    C_LAYOUT: gl.constexpr,
    B_SHAPE: gl.constexpr,
    TRANS_B: gl.constexpr,
    NUM_BUFFERS: gl.constexpr,
    NUM_WARPS: gl.constexpr,
):
    a_desc = tma.make_tensor_descriptor(
        a_ptr, [M, K], [stride_am, 1], [BLOCK_M, BLOCK_K], A_LAYOUT
    )
    b_desc = tma.make_tensor_descriptor(
        b_ptr,
        [N, K] if TRANS_B else [K, N],
        [stride_bk, 1],
        B_SHAPE,
        B_LAYOUT,
    )
    c_desc = tma.make_tensor_descriptor(
        c_ptr, [M, N], [stride_cm, 1], [BLOCK_M, BLOCK_N], C_LAYOUT
    )

    a_bufs = gl.allocate_shared_memory(
        DTYPE, [NUM_BUFFERS, BLOCK_M, BLOCK_K], A_LAYOUT
    )
    b_bufs = gl.allocate_shared_memory(DTYPE, [NUM_BUFFERS] + B_SHAPE, B_LAYOUT)

    pid_m = gl.program_id(0)
    pid_n = gl.program_id(1)
    off_m = pid_m * BLOCK_M
    off_n = pid_n * BLOCK_N

    mma_layout: gl.constexpr = pick_wgmma_layout(DTYPE, BLOCK_M, BLOCK_N, NUM_WARPS)
    acc = warpgroup_mma_init(
        gl.zeros((BLOCK_M, BLOCK_N), dtype=gl.float32, layout=mma_layout)
    )

    bars = gl.allocate_shared_memory(
        gl.int64, [NUM_BUFFERS, 1], mbarrier.MBarrierLayout()
    )
    for i in gl.static_range(NUM_BUFFERS):
        mbarrier.init(bars.index(i), count=1)
    idx = 0
    phase = 0

    for k in range(0, K, BLOCK_K):
        a = a_bufs.index(idx)
        b = b_bufs.index(idx)
        bar = bars.index(idx)
        mbarrier.expect(bar, a_desc.block_type.nbytes + b_desc.block_type.nbytes)
        tma.async_copy_global_to_shared(a_desc, [off_m, k], bar, a)
        tma.async_copy_global_to_shared(
            b_desc, [off_n, k] if TRANS_B else [k, off_n], bar, b
        )
        mbarrier.wait(bar, phase=phase)

        if TRANS_B:
            b = b.permute((1, 0))
        acc = warpgroup_mma_wait(num_outstanding=0, deps=(acc,))
        acc = warpgroup_mma(a, b, acc, is_async=True)

        idx += 1
        if idx == NUM_BUFFERS:
            idx = 0
            phase ^= 1

    acc = warpgroup_mma_wait(num_outstanding=0, deps=(acc,))
    for i in gl.static_range(NUM_BUFFERS):
        mbarrier.invalidate(bars.index(i))

    c_smem = gl.allocate_shared_memory(DTYPE, [BLOCK_M, BLOCK_N], C_LAYOUT)
    c_smem.store(acc.to(DTYPE))
    fence_async_shared()
    tma.async_copy_shared_to_global(c_desc, [off_m, off_n], c_smem)
    tma.store_wait(pendings=0)

# config = {"BLOCK_K": 128, "BLOCK_M": 256, "BLOCK_N": 256, "arch": "sm_90", "dtype": "bf16", "num_buffers": 4, "num_warps": 4, "trans_b": 0}
# arch = sm_90


// ===== COMPILED SASS (sm_90a) =====

	.target	sm_90a

	.elftype	@"ET_EXEC"


//--------------------- .note.nv.tkinfo           --------------------------
	.section	.note.nv.tkinfo,"",@"SHT_NOTE"
	.sectionflags	@"SHF_NOTE_NV_TKINFO"
	.tkinfo
        /*0018*/ 	.word	0x00000002
        /*0030*/ 	.string	""
        /*0030*/ 	.string	"ptxas"
        /*0030*/ 	.string	"Cuda compilation tools, release 13.0, V13.0.88"
        /*0030*/ 	.string	"Build cuda_13.0.r13.0/compiler.36424714_0"
        /*0030*/ 	.string	"-v  -suppress-debug-info  -lineinfo  -arch sm_90a "



//--------------------- .note.nv.cuinfo           --------------------------
	.section	.note.nv.cuinfo,"",@"SHT_NOTE"
	.sectionflags	@"SHF_NOTE_NV_CUINFO"
        /*0018*/ 	.short	0x0002
        /*001a*/ 	.short	0x005a
        /*001c*/ 	.short	0x0082
	.zero		2


//--------------------- .nv.info                  --------------------------
	.section	.nv.info,"",@"SHT_CUDA_INFO"
	.align	4


	//----- nvinfo : EIATTR_REGCOUNT
	.align		4
        /*0000*/ 	.byte	0x04, 0x2f
        /*0002*/ 	.short	(.L_1 - .L_0)
	.align		4
.L_0:
        /*0004*/ 	.word	index@(gluon_wgmma)
        /*0008*/ 	.word	0x000000ff


	//----- nvinfo : EIATTR_FRAME_SIZE
	.align		4
.L_1:
        /*000c*/ 	.byte	0x04, 0x11
        /*000e*/ 	.short	(.L_3 - .L_2)
	.align		4
.L_2:
        /*0010*/ 	.word	index@(gluon_wgmma)
        /*0014*/ 	.word	0x000008d0


	//----- nvinfo : EIATTR_MIN_STACK_SIZE
	.align		4
.L_3:
        /*0018*/ 	.byte	0x04, 0x12
        /*001a*/ 	.short	(.L_5 - .L_4)
	.align		4
.L_4:
        /*001c*/ 	.word	index@(gluon_wgmma)
        /*0020*/ 	.word	0x000008d0
.L_5:


//--------------------- .nv.compat                --------------------------
	.section	.nv.compat,"",@"SHT_CUDA_COMPAT_INFO"
	.align	4
        /*0000*/ 	.byte	0x02, 0x09, 0x01, 0x00, 0x02, 0x02, 0x04, 0x00, 0x02, 0x05, 0x05, 0x00, 0x03, 0x07, 0x01, 0x01
        /*0010*/ 	.byte	0x02, 0x03, 0x03, 0x00, 0x02, 0x06, 0x01, 0x00, 0x04, 0x0b, 0x08, 0x00, 0x00, 0x00, 0x00, 0x00
        /*0020*/ 	.byte	0x00, 0x00, 0x00, 0x00


//--------------------- .nv.info.gluon_wgmma      --------------------------
	.section	.nv.info.gluon_wgmma,"",@"SHT_CUDA_INFO"
	.sectionflags	@""
	.align	4


	//----- nvinfo : EIATTR_CUDA_API_VERSION
	.align		4
        /*0000*/ 	.byte	0x04, 0x37
        /*0002*/ 	.short	(.L_7 - .L_6)
.L_6:
        /*0004*/ 	.word	0x00000082


	//----- nvinfo : EIATTR_KPARAM_INFO
	.align		4
.L_7:
        /*0008*/ 	.byte	0x04, 0x17
        /*000a*/ 	.short	(.L_9 - .L_8)
.L_8:
        /*000c*/ 	.word	0x00000000
        /*0010*/ 	.short	0x000a
        /*0012*/ 	.short	0x0048
        /*0014*/ 	.byte	0x00, 0xf4, 0x21, 0x00


	//----- nvinfo : EIATTR_KPARAM_INFO
	.align		4
.L_9:
        /*0018*/ 	.byte	0x04, 0x17
        /*001a*/ 	.short	(.L_11 - .L_10)
.L_10:
        /*001c*/ 	.word	0x00000000
        /*0020*/ 	.short	0x0009
        /*0022*/ 	.short	0x0040
        /*0024*/ 	.byte	0x00, 0xf4, 0x21, 0x00


	//----- nvinfo : EIATTR_KPARAM_INFO
	.align		4
.L_11:
        /*0028*/ 	.byte	0x04, 0x17
        /*002a*/ 	.short	(.L_13 - .L_12)
.L_12:
        /*002c*/ 	.word	0x00000000
        /*0030*/ 	.short	0x0008
        /*0032*/ 	.short	0x0038
        /*0034*/ 	.byte	0x00, 0xf0, 0x21, 0x00


	//----- nvinfo : EIATTR_KPARAM_INFO
	.align		4
.L_13:
        /*0038*/ 	.byte	0x04, 0x17
        /*003a*/ 	.short	(.L_15 - .L_14)
.L_14:
        /*003c*/ 	.word	0x00000000
        /*0040*/ 	.short	0x0007
        /*0042*/ 	.short	0x0030
        /*0044*/ 	.byte	0x00, 0xf0, 0x21, 0x00


	//----- nvinfo : EIATTR_KPARAM_INFO
	.align		4
.L_15:
        /*0048*/ 	.byte	0x04, 0x17
        /*004a*/ 	.short	(.L_17 - .L_16)
.L_16:
        /*004c*/ 	.word	0x00000000
        /*0050*/ 	.short	0x0006
        /*0052*/ 	.short	0x0028
        /*0054*/ 	.byte	0x00, 0xf0, 0x21, 0x00


	//----- nvinfo : EIATTR_KPARAM_INFO
	.align		4
.L_17:
        /*0058*/ 	.byte	0x04, 0x17
        /*005a*/ 	.short	(.L_19 - .L_18)
.L_18:
        /*005c*/ 	.word	0x00000000
        /*0060*/ 	.short	0x0005
        /*0062*/ 	.short	0x0020
        /*0064*/ 	.byte	0x00, 0xf0, 0x11, 0x00


	//----- nvinfo : EIATTR_KPARAM_INFO
	.align		4
.L_19:
        /*0068*/ 	.byte	0x04, 0x17
        /*006a*/ 	.short	(.L_21 - .L_20)
.L_20:
        /*006c*/ 	.word	0x00000000
        /*0070*/ 	.short	0x0004
        /*0072*/ 	.short	0x001c
        /*0074*/ 	.byte	0x00, 0xf0, 0x11, 0x00


	//----- nvinfo : EIATTR_KPARAM_INFO
	.align		4
.L_21:
        /*0078*/ 	.byte	0x04, 0x17
        /*007a*/ 	.short	(.L_23 - .L_22)
.L_22:
        /*007c*/ 	.word	0x00000000
        /*0080*/ 	.short	0x0003
        /*0082*/ 	.short	0x0018
        /*0084*/ 	.byte	0x00, 0xf0, 0x11, 0x00


	//----- nvinfo : EIATTR_KPARAM_INFO
	.align		4
.L_23:
        /*0088*/ 	.byte	0x04, 0x17
        /*008a*/ 	.short	(.L_25 - .L_24)
.L_24:
        /*008c*/ 	.word	0x00000000
        /*0090*/ 	.short	0x0002
        /*0092*/ 	.short	0x0010
        /*0094*/ 	.byte	0x00, 0xf4, 0x21, 0x00


	//----- nvinfo : EIATTR_KPARAM_INFO
	.align		4
.L_25:
        /*0098*/ 	.byte	0x04, 0x17
        /*009a*/ 	.short	(.L_27 - .L_26)
.L_26:
        /*009c*/ 	.word	0x00000000
        /*00a0*/ 	.short	0x0001
        /*00a2*/ 	.short	0x0008
        /*00a4*/ 	.byte	0x00, 0xf4, 0x21, 0x00


	//----- nvinfo : EIATTR_KPARAM_INFO
	.align		4
.L_27:
        /*00a8*/ 	.byte	0x04, 0x17
        /*00aa*/ 	.short	(.L_29 - .L_28)
.L_28:
        /*00ac*/ 	.word	0x00000000
        /*00b0*/ 	.short	0x0000
        /*00b2*/ 	.short	0x0000
        /*00b4*/ 	.byte	0x00, 0xf4, 0x21, 0x00


	//----- nvinfo : EIATTR_SPARSE_MMA_MASK
	.align		4
.L_29:
        /*00b8*/ 	.byte	0x03, 0x50
        /*00ba*/ 	.short	0x0000


	//----- nvinfo : EIATTR_MAXREG_COUNT
	.align		4
        /*00bc*/ 	.byte	0x03, 0x1b
        /*00be*/ 	.short	0x00ff


	//----- nvinfo : EIATTR_NUM_BARRIERS
	.align		4
        /*00c0*/ 	.byte	0x02, 0x4c
        /*00c2*/ 	.byte	0x01
	.zero		1


	//----- nvinfo : EIATTR_ANNOTATIONS
	.align		4
        /*00c4*/ 	.byte	0x04, 0x55
        /*00c6*/ 	.short	(.L_31 - .L_30)


	//   ....[0]....
.L_30:
        /*00c8*/ 	.word	0x00000001
        /*00cc*/ 	.byte	0x50, 0x11, 0x00, 0x00, 0x01, 0x00, 0x00, 0x00, 0xa0, 0x12, 0x00, 0x00, 0x01, 0x00, 0x00, 0x00
        /* <DEDUP_REMOVED lines=973> */
        /*3dac*/ 	.byte	0x80, 0xb9, 0x00, 0x00, 0x01, 0x00, 0x00, 0x00, 0x90, 0xb9, 0x00, 0x00


	//----- nvinfo : EIATTR_MERCURY_ISA_VERSION
	.align		4
.L_31:
        /*3db8*/ 	.byte	0x03, 0x5f
        /*3dba*/ 	.short	0x0101


	//----- nvinfo : EIATTR_INT_WARP_WIDE_INSTR_OFFSETS
	.align		4
        /*3dbc*/ 	.byte	0x04, 0x31
        /*3dbe*/ 	.short	(.L_33 - .L_32)


	//   ....[0]....
.L_32:
        /*3dc0*/ 	.word	0x000012d0


	//   ....[1]....
        /*3dc4*/ 	.word	0x000012f0


	//   ....[2]....
        /*3dc8*/ 	.word	0x00001310


	//   ....[3]....
        /*3dcc*/ 	.word	0x00001430


	//   ....[4]....
        /*3dd0*/ 	.word	0x00001450


	//   ....[5]....
        /*3dd4*/ 	.word	0x00004d70


	//   ....[6]....
        /*3dd8*/ 	.word	0x00004d80


	//----- nvinfo : EIATTR_COOP_GROUP_MASK_REGIDS
	.align		4
.L_33:
        /*3ddc*/ 	.byte	0x04, 0x29
        /*3dde*/ 	.short	(.L_35 - .L_34)


	//   ....[0]....
.L_34:
        /*3de0*/ 	.word	0xffffffff


	//   ....[1]....
        /*3de4*/ 	.word	0xffffffff


	//   ....[2]....
        /*3de8*/ 	.word	0xffffffff


	//----- nvinfo : EIATTR_COOP_GROUP_INSTR_OFFSETS
	.align		4
.L_35:
        /*3dec*/ 	.byte	0x04, 0x28
        /*3dee*/ 	.short	(.L_37 - .L_36)


	//   ....[0]....
.L_36:
        /*3df0*/ 	.word	0x00000160


	//   ....[1]....
        /*3df4*/ 	.word	0x00000730


	//   ....[2]....
        /*3df8*/ 	.word	0x00000ce0


	//----- nvinfo : EIATTR_MBARRIER_INSTR_OFFSETS
	.align		4
.L_37:
        /*3dfc*/ 	.byte	0x04, 0x39
        /*3dfe*/ 	.short	(.L_39 - .L_38)


	//   ....[0]....
.L_38:
        /*3e00*/ 	.word	0x00002b40
        /*3e04*/ 	.word	0x000000ff
        /*3e08*/ 	.word	0x00080000
        /*3e0c*/ 	.short	0x0100
        /*3e0e*/ 	.byte	0x3b
	.zero		1


	//   ....[1]....
        /*3e10*/ 	.word	0x00002cf0
        /*3e14*/ 	.word	0x000000ff
        /*3e18*/ 	.word	0x00080008
        /*3e1c*/ 	.short	0x0100
        /*3e1e*/ 	.byte	0x3b
	.zero		1


	//   ....[2]....
        /*3e20*/ 	.word	0x00002ea0
        /*3e24*/ 	.word	0x000000ff
        /*3e28*/ 	.word	0x00080010
        /*3e2c*/ 	.short	0x0100
        /*3e2e*/ 	.byte	0x3b
	.zero		1


	//   ....[3]....
        /*3e30*/ 	.word	0x00003050
        /*3e34*/ 	.word	0x000000ff
        /*3e38*/ 	.word	0x00080018
        /*3e3c*/ 	.short	0x0100
        /*3e3e*/ 	.byte	0x3b
	.zero		1


	//   ....[4]....
        /*3e40*/ 	.word	0x00004ec0
        /*3e44*/ 	.word	0x000000ff
        /*3e48*/ 	.word	0x00080000
        /*3e4c*/ 	.short	0x010a
        /*3e4e*/ 	.byte	0x14
	.zero		1


	//   ....[5]....
        /*3e50*/ 	.word	0x00008870
        /*3e54*/ 	.word	0x000000ff
        /*3e58*/ 	.word	0x00080000
        /*3e5c*/ 	.short	0x0108
        /*3e5e*/ 	.byte	0x3b
	.zero		1


	//   ....[6]....
        /*3e60*/ 	.word	0x000088d0
        /*3e64*/ 	.word	0x000000ff
        /*3e68*/ 	.word	0x00080008
        /*3e6c*/ 	.short	0x0108
        /*3e6e*/ 	.byte	0x3b
	.zero		1


	//   ....[7]....
        /*3e70*/ 	.word	0x00008930
        /*3e74*/ 	.word	0x000000ff
        /*3e78*/ 	.word	0x00080010
        /*3e7c*/ 	.short	0x0108
        /*3e7e*/ 	.byte	0x3b
	.zero		1


	//   ....[8]....
        /*3e80*/ 	.word	0x00008ae0
        /*3e84*/ 	.word	0x000000ff
        /*3e88*/ 	.word	0x00080018
        /*3e8c*/ 	.short	0x0108
        /*3e8e*/ 	.byte	0x3b
	.zero		1


	//   ....[9]....
        /*3e90*/ 	.word	0x0000bea0
        /*3e94*/ 	.word	0x000000ff
        /*3e98*/ 	.word	0x00080000
        /*3e9c*/ 	.short	0x010a
        /*3e9e*/ 	.byte	0x14
	.zero		1


	//----- nvinfo : EIATTR_NUM_MBARRIERS
	.align		4
.L_39:
        /*3ea0*/ 	.byte	0x03, 0x38
        /*3ea2*/ 	.short	0x0004


	//----- nvinfo : EIATTR_EXIT_INSTR_OFFSETS
	.align		4
        /*3ea4*/ 	.byte	0x04, 0x1c
        /*3ea6*/ 	.short	(.L_41 - .L_40)


	//   ....[0]....
.L_40:
        /*3ea8*/ 	.word	0x0000be90


	//----- nvinfo : EIATTR_REQNTID
	.align		4
.L_41:
        /*3eac*/ 	.byte	0x04, 0x10
        /*3eae*/ 	.short	(.L_43 - .L_42)
.L_42:
        /*3eb0*/ 	.word	0x00000080
        /*3eb4*/ 	.word	0x00000001
        /*3eb8*/ 	.word	0x00000001


	//----- nvinfo : EIATTR_CRS_STACK_SIZE
	.align		4
.L_43:
        /*3ebc*/ 	.byte	0x04, 0x1e
        /*3ebe*/ 	.short	(.L_45 - .L_44)
.L_44:
        /*3ec0*/ 	.word	0x00000000


	//----- nvinfo : EIATTR_CBANK_PARAM_SIZE
	.align		4
.L_45:
        /*3ec4*/ 	.byte	0x03, 0x19
        /*3ec6*/ 	.short	0x0050


	//----- nvinfo : EIATTR_PARAM_CBANK
	.align		4
        /*3ec8*/ 	.byte	0x04, 0x0a
        /*3eca*/ 	.short	(.L_47 - .L_46)
	.align		4
.L_46:
        /*3ecc*/ 	.word	index@(.nv.constant0.gluon_wgmma)
        /*3ed0*/ 	.short	0x0210
        /*3ed2*/ 	.short	0x0050


	//----- nvinfo : EIATTR_SW_WAR
	.align		4
.L_47:
        /*3ed4*/ 	.byte	0x04, 0x36
        /*3ed6*/ 	.short	(.L_49 - .L_48)
.L_48:
        /*3ed8*/ 	.word	0x00000008
.L_49:


//--------------------- .nv.callgraph             --------------------------
	.section	.nv.callgraph,"",@"SHT_CUDA_CALLGRAPH"
	.align	4
	.sectionentsize	8
	.align		4
        /*0000*/ 	.word	0x00000000
	.align		4
        /*0004*/ 	.word	0xffffffff
	.align		4
        /*0008*/ 	.word	0x00000000
	.align		4
        /*000c*/ 	.word	0xfffffffe
	.align		4
        /*0010*/ 	.word	0x00000000
	.align		4
        /*0014*/ 	.word	0xfffffffd
	.align		4
        /*0018*/ 	.word	0x00000000
	.align		4
        /*001c*/ 	.word	0xfffffffc


//--------------------- .text.gluon_wgmma         --------------------------
	.section	.text.gluon_wgmma,"ax",@progbits
	.align	128
        .global         gluon_wgmma
        .type           gluon_wgmma,@function
        .size           gluon_wgmma,(.L_x_52 - gluon_wgmma)
        .other          gluon_wgmma,@"STO_CUDA_ENTRY STV_DEFAULT"
gluon_wgmma:
.text.gluon_wgmma:
[----:B------:R-:W1:Y:S01]  /*0000*/  LDC R1, c[0x0][0x28] ;  /* 0x00000a00ff017b82 */ /* 0x000e620000000800 */
[----:B------:R-:W2:Y:S07]  /*0010*/  S2R R252, SR_TID.X ;  /* 0x0000000000fc7919 */ /* 0x000eae0000002100 */
[----:B------:R-:W3:Y:S01]  /*0020*/  S2UR UR4, SR_CgaCtaId ;  /* 0x00000000000479c3 */ /* 0x000ee20000008800 */
[----:B------:R-:W-:Y:S01]  /*0030*/  UMOV UR59, 0x400 ;  /* 0x00000400003b7882 */ /* 0x000fe20000000000 */
[----:B------:R-:W-:Y:S01]  /*0040*/  ULDC UR6, c[0x0][0xc] ;  /* 0x0000030000067ab9 */ /* 0x000fe20000000800 */
[----:B------:R-:W-:Y:S01]  /*0050*/  ULDC.64 UR52, c[0x0][0x250] ;  /* 0x0000940000347ab9 */ /* 0x000fe20000000a00 */
[----:B------:R-:W-:Y:S01]  /*0060*/  BSSY B0, `(.L_x_0) ;  /* 0x000001f000007945 */ /* 0x000fe20003800000 */
[----:B-1----:R-:W-:-:S03]  /*0070*/  VIADD R1, R1, 0xfffff730 ;  /* 0xfffff73001017836 */ /* 0x002fc60000000000 */
[----:B------:R-:W1:Y:S08]  /*0080*/  LDC R6, c[0x0][0x228] ;  /* 0x00008a00ff067b82 */ /* 0x000e700000000800 */
[----:B------:R-:W4:Y:S08]  /*0090*/  LDC R13, c[0x0][0x230] ;  /* 0x00008c00ff0d7b82 */ /* 0x000f300000000800 */
[----:B------:R-:W-:Y:S01]  /*00a0*/  S2UR UR54, SR_CTAID.Y ;  /* 0x00000000003679c3 */ /* 0x000fe20000002600 */
[----:B---3--:R-:W-:-:S03]  /*00b0*/  ULEA UR59, UR4, UR59, 0x18 ;  /* 0x0000003b043b7291 */ /* 0x008fc6000f8ec03f */
[----:B------:R-:W-:Y:S01]  /*00c0*/  ULDC UR4, c[0x0][0x10] ;  /* 0x0000040000047ab9 */ /* 0x000fe20000000800 */
[----:B--2---:R-:W-:-:S03]  /*00d0*/  LOP3.LUT R3, R252, 0x7f, RZ, 0xc0, !PT ;  /* 0x0000007ffc037812 */ /* 0x004fc600078ec0ff */
[----:B------:R-:W2:Y:S01]  /*00e0*/  S2UR UR5, SR_CTAID.Z ;  /* 0x00000000000579c3 */ /* 0x000ea20000002700 */
[----:B-1----:R-:W-:Y:S01]  /*00f0*/  VIADD R6, R6, 0xffffffff ;  /* 0xffffffff06067836 */ /* 0x002fe20000000000 */
[C---:B------:R-:W-:Y:S02]  /*0100*/  ISETP.GE.U32.AND P0, PT, R3.reuse, 0x20, PT ;  /* 0x000000200300780c */ /* 0x040fe40003f06070 */
[C---:B------:R-:W-:Y:S02]  /*0110*/  ISETP.NE.U32.AND P1, PT, R3.reuse, RZ, PT ;  /* 0x000000ff0300720c */ /* 0x040fe40003f25070 */
[----:B------:R-:W-:Y:S02]  /*0120*/  LEA R12, R3, UR59, 0x2 ;  /* 0x0000003b030c7c11 */ /* 0x000fe4000f8e10ff */
[----:B------:R-:W1:Y:S01]  /*0130*/  S2UR UR55, SR_CTAID.X ;  /* 0x00000000003779c3 */ /* 0x000e620000002500 */
[----:B----4-:R-:W-:-:S06]  /*0140*/  VIADD R8, R13, 0xffffffff ;  /* 0xffffffff0d087836 */ /* 0x010fcc0000000000 */
[----:B------:R3:W-:Y:S01]  /*0150*/  @!P0 STS [R12], RZ ;  /* 0x000000ff0c008388 */ /* 0x0007e20000000800 */
[----:B------:R-:W-:-:S03]  /*0160*/  NOP ;  /* 0x0000000000007918 */ /* 0x000fc60000000000 */
[----:B------:R3:W-:Y:S01]  /*0170*/  @!P1 STS [UR59+0x24], R6 ;  /* 0x00002406ff009988 */ /* 0x0007e2000800083b */
[----:B--2---:R-:W-:-:S03]  /*0180*/  UIMAD UR4, UR5, UR4, UR54 ;  /* 0x00000004050472a4 */ /* 0x004fc6000f8e0236 */
[----:B------:R3:W-:Y:S01]  /*0190*/  @!P1 STS [UR59+0x20], R8 ;  /* 0x00002008ff009988 */ /* 0x0007e2000800083b */
[----:B-1----:R-:W-:-:S04]  /*01a0*/  UIMAD UR4, UR4, UR6, UR55 ;  /* 0x00000006040472a4 */ /* 0x002fc8000f8e0237 */
[----:B------:R-:W-:-:S04]  /*01b0*/  UIMAD UR8, UR4, 0x180, URZ ;  /* 0x00000180040878a4 */ /* 0x000fc8000f8e023f */
[----:B------:R-:W-:-:S04]  /*01c0*/  UIADD3 UR4, UP0, UR8, UR52, URZ ;  /* 0x0000003408047290 */ /* 0x000fc8000ff1e03f */
[----:B------:R-:W-:Y:S01]  /*01d0*/  ULEA.HI.X.SX32 UR5, UR8, UR53, 0x1, UP0 ;  /* 0x0000003508057291 */ /* 0x000fe200080f0e3f */
[----:B---3--:R-:W-:Y:S11]  /*01e0*/  @P1 BRA `(.L_x_1) ;  /* 0x0000000000181947 */ /* 0x008ff60003800000 */
[----:B------:R-:W1:Y:S01]  /*01f0*/  LDS R0, [UR59+0x8] ;  /* 0x0000083bff007984 */ /* 0x000e620008000800 */
[----:B------:R-:W2:Y:S01]  /*0200*/  LDC.64 R10, c[0x0][0x210] ;  /* 0x00008400ff0a7b82 */ /* 0x000ea20000000a00 */
[----:B------:R-:W-:Y:S02]  /*0210*/  IMAD.MOV.U32 R5, RZ, RZ, 0x70 ;  /* 0x00000070ff057424 */ /* 0x000fe400078e00ff */
[----:B--2---:R2:W-:Y:S03]  /*0220*/  STS.64 [UR59], R10 ;  /* 0x0000000aff007988 */ /* 0x0045e60008000a3b */
[----:B-1----:R-:W-:-:S05]  /*0230*/  LOP3.LUT R0, R0, 0x10, R5, 0xd8, !PT ;  /* 0x0000001000007812 */ /* 0x002fca00078ed805 */
[----:B------:R2:W-:Y:S02]  /*0240*/  STS [UR59+0x8], R0 ;  /* 0x00000800ff007988 */ /* 0x0005e4000800083b */
.L_x_1:
[----:B------:R-:W-:Y:S05]  /*0250*/  BSYNC B0 ;  /* 0x0000000000007941 */ /* 0x000fea0003800000 */
.L_x_0:
[----:B------:R-:W-:Y:S04]  /*0260*/  BSSY B0, `(.L_x_2) ;  /* 0x000000a000007945 */ /* 0x000fe80003800000 */
[----:B------:R-:W-:Y:S05]  /*0270*/  @P1 BRA `(.L_x_3) ;  /* 0x0000000000201947 */ /* 0x000fea0003800000 */
[----:B--2---:R-:W1:Y:S01]  /*0280*/  LDS R0, [UR59+0x34] ;  /* 0x0000343bff007984 */ /* 0x004e620008000800 */
[----:B------:R-:W-:Y:S02]  /*0290*/  IMAD.MOV.U32 R5, RZ, RZ, 0x3f000000 ;  /* 0x3f000000ff057424 */ /* 0x000fe400078e00ff */
[----:B------:R-:W-:Y:S01]  /*02a0*/  @!P1 IMAD.MOV.U32 R2, RZ, RZ, 0xff ;  /* 0x000000ffff029424 */ /* 0x000fe200078e00ff */
[----:B------:R-:W2:Y:S02]  /*02b0*/  @!P1 LDS R7, [UR59+0x38] ;  /* 0x0000383bff079984 */ /* 0x000ea40008000800 */
[----:B-1----:R-:W-:Y:S02]  /*02c0*/  LOP3.LUT R0, R0, 0xff000000, R5, 0xb8, !PT ;  /* 0xff00000000007812 */ /* 0x002fe400078eb805 */
[----:B--2---:R-:W-:-:S03]  /*02d0*/  @!P1 LOP3.LUT R2, R7, 0xff, R2, 0xb8, !PT ;  /* 0x000000ff07029812 */ /* 0x004fc600078eb802 */
[----:B------:R1:W-:Y:S04]  /*02e0*/  STS [UR59+0x34], R0 ;  /* 0x00003400ff007988 */ /* 0x0003e8000800083b */
[----:B------:R1:W-:Y:S02]  /*02f0*/  @!P1 STS [UR59+0x38], R2 ;  /* 0x00003802ff009988 */ /* 0x0003e4000800083b */
.L_x_3:
[----:B------:R-:W-:Y:S05]  /*0300*/  BSYNC B0 ;  /* 0x0000000000007941 */ /* 0x000fea0003800000 */
.L_x_2:
[----:B------:R-:W-:Y:S04]  /*0310*/  BSSY B0, `(.L_x_4) ;  /* 0x000000e000007945 */ /* 0x000fe80003800000 */
[----:B------:R-:W-:Y:S05]  /*0320*/  @P1 BRA `(.L_x_5) ;  /* 0x0000000000301947 */ /* 0x000fea0003800000 */
[----:B-1----:R-:W1:Y:S01]  /*0330*/  LDS R2, [UR59+0x34] ;  /* 0x0000343bff027984 */ /* 0x002e620008000800 */
[----:B------:R-:W3:Y:S03]  /*0340*/  LDC.64 R4, c[0x0][0x238] ;  /* 0x00008e00ff047b82 */ /* 0x000ee60000000a00 */
[----:B--2---:R-:W2:Y:S01]  /*0350*/  LDS R0, [UR59+0x1c] ;  /* 0x00001c3bff007984 */ /* 0x004ea20008000800 */
[C---:B---3--:R-:W-:Y:S01]  /*0360*/  SHF.L.U64.HI R5, R4.reuse, 0x1, R5 ;  /* 0x0000000104057819 */ /* 0x048fe20000010205 */
[----:B------:R-:W-:-:S03]  /*0370*/  IMAD.SHL.U32 R4, R4, 0x2, RZ ;  /* 0x0000000204047824 */ /* 0x000fc600078e00ff */
[--C-:B------:R-:W-:Y:S02]  /*0380*/  SHF.R.U32.HI R7, RZ, 0x4, R5.reuse ;  /* 0x00000004ff077819 */ /* 0x100fe40000011605 */
[----:B------:R-:W-:-:S05]  /*0390*/  SHF.R.U64 R4, R4, 0x4, R5 ;  /* 0x0000000404047819 */ /* 0x000fca0000001205 */
[----:B------:R3:W-:Y:S01]  /*03a0*/  STS [UR59+0xc], R4 ;  /* 0x00000c04ff007988 */ /* 0x0007e2000800083b */
[----:B-1----:R-:W-:Y:S02]  /*03b0*/  LOP3.LUT R2, R2, 0x7, RZ, 0xb8, !PT ;  /* 0x0000000702027812 */ /* 0x002fe400078eb8ff */
[----:B--2---:R-:W-:-:S03]  /*03c0*/  LOP3.LUT R0, R0, 0xf, R7, 0xb8, !PT ;  /* 0x0000000f00007812 */ /* 0x004fc600078eb807 */
[----:B------:R3:W-:Y:S04]  /*03d0*/  STS [UR59+0x34], R2 ;  /* 0x00003402ff007988 */ /* 0x0007e8000800083b */
[----:B------:R3:W-:Y:S02]  /*03e0*/  STS [UR59+0x1c], R0 ;  /* 0x00001c00ff007988 */ /* 0x0007e4000800083b */
.L_x_5:
[----:B------:R-:W-:Y:S05]  /*03f0*/  BSYNC B0 ;  /* 0x0000000000007941 */ /* 0x000fea0003800000 */
.L_x_4:
[----:B------:R-:W-:Y:S04]  /*0400*/  BSSY B1, `(.L_x_6) ;  /* 0x000001b000017945 */ /* 0x000fe80003800000 */
[----:B------:R-:W-:Y:S01]  /*0410*/  BSSY B0, `(.L_x_7) ;  /* 0x0000016000007945 */ /* 0x000fe20003800000 */
[----:B-123--:R-:W-:-:S03]  /*0420*/  IMAD.MOV.U32 R0, RZ, RZ, RZ ;  /* 0x000000ffff007224 */ /* 0x00efc600078e00ff */
[----:B------:R-:W-:Y:S05]  /*0430*/  @P1 BRA `(.L_x_8) ;  /* 0x0000000000201947 */ /* 0x000fea0003800000 */
[----:B------:R-:W1:Y:S02]  /*0440*/  LDS R2, [UR59+0x34] ;  /* 0x0000343bff027984 */ /* 0x000e640008000800 */
[----:B-1----:R-:W-:-:S05]  /*0450*/  LOP3.LUT R2, R2, 0x38, RZ, 0xb8, !PT ;  /* 0x0000003802027812 */ /* 0x002fca00078eb8ff */
[----:B------:R1:W-:Y:S01]  /*0460*/  STS [UR59+0x34], R2 ;  /* 0x00003402ff007988 */ /* 0x0003e2000800083b */
[----:B------:R-:W-:Y:S05]  /*0470*/  @P1 BRA `(.L_x_9) ;  /* 0x0000000000201947 */ /* 0x000fea0003800000 */
[----:B-1----:R-:W1:Y:S01]  /*0480*/  LDS R2, [UR59+0x8] ;  /* 0x0000083bff027984 */ /* 0x002e620008000800 */
[----:B------:R-:W-:-:S05]  /*0490*/  IMAD.MOV.U32 R5, RZ, RZ, 0x780 ;  /* 0x00000780ff057424 */ /* 0x000fca00078e00ff */
[----:B-1----:R-:W-:-:S05]  /*04a0*/  LOP3.LUT R2, R2, 0x500, R5, 0xd8, !PT ;  /* 0x0000050002027812 */ /* 0x002fca00078ed805 */
[----:B------:R1:W-:Y:S02]  /*04b0*/  STS [UR59+0x8], R2 ;  /* 0x00000802ff007988 */ /* 0x0003e4000800083b */
.L_x_8:
[----:B------:R-:W-:Y:S05]  /*04c0*/  @P1 BRA `(.L_x_10) ;  /* 0x0000000000281947 */ /* 0x000fea0003800000 */
[----:B-1----:R-:W1:Y:S02]  /*04d0*/  LDS R2, [UR59+0x8] ;  /* 0x0000083bff027984 */ /* 0x002e640008000800 */
[----:B-1----:R-:W-:-:S05]  /*04e0*/  LOP3.LUT R2, R2, 0x1800, RZ, 0xb8, !PT ;  /* 0x0000180002027812 */ /* 0x002fca00078eb8ff */
[----:B------:R2:W-:Y:S02]  /*04f0*/  STS [UR59+0x8], R2 ;  /* 0x00000802ff007988 */ /* 0x0005e4000800083b */
.L_x_9:
[----:B------:R-:W-:Y:S05]  /*0500*/  @P1 BREAK B0 ;  /* 0x0000000000001942 */ /* 0x000fea0003800000 */
[----:B------:R-:W-:Y:S05]  /*0510*/  @P1 BRA `(.L_x_11) ;  /* 0x0000000000241947 */ /* 0x000fea0003800000 */
[----:B------:R-:W3:Y:S01]  /*0520*/  LDS R5, [UR59+0x8] ;  /* 0x0000083bff057984 */ /* 0x000ee20008000800 */
[----:B-12---:R-:W-:-:S05]  /*0530*/  IMAD.MOV.U32 R2, RZ, RZ, 0x6000 ;  /* 0x00006000ff027424 */ /* 0x006fca00078e00ff */
[----:B---3--:R-:W-:-:S04]  /*0540*/  LOP3.LUT R2, R5, 0x6000, R2, 0xd8, !PT ;  /* 0x0000600005027812 */ /* 0x008fc800078ed802 */
[----:B------:R-:W-:-:S05]  /*0550*/  LOP3.LUT R2, R2, 0x400000, RZ, 0xb8, !PT ;  /* 0x0040000002027812 */ /* 0x000fca00078eb8ff */
[----:B------:R2:W-:Y:S02]  /*0560*/  STS [UR59+0x8], R2 ;  /* 0x00000802ff007988 */ /* 0x0005e4000800083b */
.L_x_10:
[----:B------:R-:W-:Y:S05]  /*0570*/  BSYNC B0 ;  /* 0x0000000000007941 */ /* 0x000fea0003800000 */
.L_x_7:
[----:B-12---:R-:W1:Y:S02]  /*0580*/  @!P1 LDS R2, [UR59+0x8] ;  /* 0x0000083bff029984 */ /* 0x006e640008000800 */
[----:B-1----:R-:W-:-:S05]  /*0590*/  @!P1 LOP3.LUT R2, R2, 0x8000, RZ, 0xb8, !PT ;  /* 0x0000800002029812 */ /* 0x002fca00078eb8ff */
[----:B------:R3:W-:Y:S02]  /*05a0*/  @!P1 STS [UR59+0x8], R2 ;  /* 0x00000802ff009988 */ /* 0x0007e4000800083b */
.L_x_11:
[----:B------:R-:W-:Y:S05]  /*05b0*/  BSYNC B1 ;  /* 0x0000000000017941 */ /* 0x000fea0003800000 */
.L_x_6:
[----:B------:R-:W-:Y:S05]  /*05c0*/  WARPSYNC.ALL ;  /* 0x0000000000007948 */ /* 0x000fea0003800000 */
[----:B------:R-:W4:Y:S02]  /*05d0*/  LDC R7, c[0x0][0x22c] ;  /* 0x00008b00ff077b82 */ /* 0x000f240000000800 */
[----:B----4-:R-:W-:Y:S01]  /*05e0*/  VIADD R7, R7, 0xffffffff ;  /* 0xffffffff07077836 */ /* 0x010fe20000000000 */
[----:B------:R-:W-:Y:S06]  /*05f0*/  @P0 BRA `(.L_x_12) ;  /* 0x0000000000280947 */ /* 0x000fec0003800000 */
[----:B-123--:R-:W1:Y:S01]  /*0600*/  S2R R2, SR_LANEID ;  /* 0x0000000000027919 */ /* 0x00ee620000000000 */
[----:B------:R-:W-:Y:S05]  /*0610*/  WARPSYNC.ALL ;  /* 0x0000000000007948 */ /* 0x000fea0003800000 */
[----:B-1----:R-:W-:-:S05]  /*0620*/  IMAD.SHL.U32 R2, R2, 0x4, RZ ;  /* 0x0000000402027824 */ /* 0x002fca00078e00ff */
[----:B------:R-:W1:Y:S01]  /*0630*/  LDS R9, [R2+UR59] ;  /* 0x0000003b02097984 */ /* 0x000e620008000800 */
[----:B------:R-:W-:-:S05]  /*0640*/  IADD3 R4, P2, R2, UR4, RZ ;  /* 0x0000000402047c10 */ /* 0x000fca000ff5e0ff */
[----:B------:R-:W-:-:S05]  /*0650*/  IMAD.X R5, RZ, RZ, UR5, P2 ;  /* 0x00000005ff057e24 */ /* 0x000fca00090e06ff */
[----:B-1----:R4:W5:Y:S01]  /*0660*/  ATOMG.E.EXCH.STRONG.GPU PT, RZ, [R4], R9 ;  /* 0x0000000904ff73a8 */ /* 0x00296200041ee100 */
[----:B------:R-:W-:-:S04]  /*0670*/  DEPBAR {5,4,3,2,1,0} ;  /* 0x0000003f0000791a */ /* 0x000fc80000000000 */
[----:B------:R4:W-:Y:S01]  /*0680*/  UTMACCTL.IV [UR4] ;  /* 0x00000000040079b9 */ /* 0x0009e20008000000 */
[----:B------:R-:W-:Y:S01]  /*0690*/  NOP ;  /* 0x0000000000007918 */ /* 0x000fe20000000000 */
.L_x_12:
[----:B------:R-:W-:Y:S05]  /*06a0*/  @P0 BRA `(.L_x_13) ;  /* 0x00000000000c0947 */ /* 0x000fea0003800000 */
[----:B------:R0:W-:Y:S01]  /*06b0*/  UTMACMDFLUSH ;  /* 0x00000000000079b7 */ /* 0x0001e20000000000 */
[----:B------:R-:W-:Y:S05]  /*06c0*/  @P0 BRA `(.L_x_13) ;  /* 0x0000000000040947 */ /* 0x000fea0003800000 */
[----:B------:R-:W-:-:S04]  /*06d0*/  DEPBAR.LE SB0, 0x0 ;  /* 0x000080000000791a */ /* 0x000fc80000000000 */
.L_x_13:
[----:B------:R-:W-:Y:S05]  /*06e0*/  WARPSYNC.ALL ;  /* 0x0000000000007948 */ /* 0x000fea0003800000 */
[----:B-----5:R-:W-:Y:S06]  /*06f0*/  BAR.SYNC.DEFER_BLOCKING 0x0 ;  /* 0x0000000000007b1d */ /* 0x020fec0000010000 */
[----:B------:R-:W-:Y:S02]  /*0700*/  BSSY B1, `(.L_x_14) ;  /* 0x000000b000017945 */ /* 0x000fe40003800000 */
[----:B------:R-:W-:Y:S06]  /*0710*/  BAR.SYNC.DEFER_BLOCKING 0x0 ;  /* 0x0000000000007b1d */ /* 0x000fec0000010000 */
[----:B------:R1:W-:Y:S01]  /*0720*/  @!P0 STS [R12], RZ ;  /* 0x000000ff0c008388 */ /* 0x0003e20000000800 */
[----:B------:R-:W-:Y:S01]  /*0730*/  NOP ;  /* 0x0000000000007918 */ /* 0x000fe20000000000 */
[----:B------:R-:W-:Y:S05]  /*0740*/  @P1 BRA `(.L_x_15) ;  /* 0x0000000000181947 */ /* 0x000fea0003800000 */
[----:B-123--:R-:W1:Y:S01]  /*0750*/  LDS R2, [UR59+0x8] ;  /* 0x0000083bff027984 */ /* 0x00ee620008000800 */
[----:B------:R-:W2:Y:S01]  /*0760*/  LDC.64 R10, c[0x0][0x218] ;  /* 0x00008600ff0a7b82 */ /* 0x000ea20000000a00 */
[----:B----4-:R-:W-:Y:S02]  /*0770*/  IMAD.MOV.U32 R5, RZ, RZ, 0x70 ;  /* 0x00000070ff057424 */ /* 0x010fe400078e00ff */
[----:B--2---:R2:W-:Y:S03]  /*0780*/  STS.64 [UR59], R10 ;  /* 0x0000000aff007988 */ /* 0x0045e60008000a3b */
[----:B-1----:R-:W-:-:S05]  /*0790*/  LOP3.LUT R2, R2, 0x10, R5, 0xd8, !PT ;  /* 0x0000001002027812 */ /* 0x002fca00078ed805 */
[----:B------:R2:W-:Y:S02]  /*07a0*/  STS [UR59+0x8], R2 ;  /* 0x00000802ff007988 */ /* 0x0005e4000800083b */
.L_x_15:
[----:B----4-:R-:W-:Y:S05]  /*07b0*/  BSYNC B1 ;  /* 0x0000000000017941 */ /* 0x010fea0003800000 */
.L_x_14:
[----:B------:R-:W-:Y:S04]  /*07c0*/  BSSY B1, `(.L_x_16) ;  /* 0x000000a000017945 */ /* 0x000fe80003800000 */
[----:B------:R-:W-:Y:S05]  /*07d0*/  @P1 BRA `(.L_x_17) ;  /* 0x0000000000201947 */ /* 0x000fea0003800000 */
[----:B-123--:R-:W1:Y:S01]  /*07e0*/  LDS R2, [UR59+0x34] ;  /* 0x0000343bff027984 */ /* 0x00ee620008000800 */
[----:B------:R-:W-:Y:S02]  /*07f0*/  IMAD.MOV.U32 R9, RZ, RZ, 0x3f000000 ;  /* 0x3f000000ff097424 */ /* 0x000fe400078e00ff */
[----:B------:R-:W-:Y:S01]  /*0800*/  @!P1 IMAD.MOV.U32 R4, RZ, RZ, 0x7f ;  /* 0x0000007fff049424 */ /* 0x000fe200078e00ff */
[----:B------:R-:W2:Y:S02]  /*0810*/  @!P1 LDS R5, [UR59+0x38] ;  /* 0x0000383bff059984 */ /* 0x000ea40008000800 */
[----:B-1----:R-:W-:Y:S02]  /*0820*/  LOP3.LUT R2, R2, 0xff000000, R9, 0xb8, !PT ;  /* 0xff00000002027812 */ /* 0x002fe400078eb809 */
[----:B--2---:R-:W-:-:S03]  /*0830*/  @!P1 LOP3.LUT R4, R5, 0xff, R4, 0xb8, !PT ;  /* 0x000000ff05049812 */ /* 0x004fc600078eb804 */
[----:B------:R4:W-:Y:S04]  /*0840*/  STS [UR59+0x34], R2 ;  /* 0x00003402ff007988 */ /* 0x0009e8000800083b */
[----:B------:R4:W-:Y:S02]  /*0850*/  @!P1 STS [UR59+0x38], R4 ;  /* 0x00003804ff009988 */ /* 0x0009e4000800083b */
.L_x_17:
[----:B------:R-:W-:Y:S05]  /*0860*/  BSYNC B1 ;  /* 0x0000000000017941 */ /* 0x000fea0003800000 */
.L_x_16:
[----:B------:R-:W-:Y:S04]  /*0870*/  BSSY B1, `(.L_x_18) ;  /* 0x0000004000017945 */ /* 0x000fe80003800000 */
[----:B------:R-:W-:Y:S05]  /*0880*/  @P1 BRA `(.L_x_19) ;  /* 0x0000000000081947 */ /* 0x000fea0003800000 */
[----:B------:R1:W-:Y:S04]  /*0890*/  STS [UR59+0x24], R8 ;  /* 0x00002408ff007988 */ /* 0x0003e8000800083b */
[----:B------:R1:W-:Y:S02]  /*08a0*/  STS [UR59+0x20], R7 ;  /* 0x00002007ff007988 */ /* 0x0003e4000800083b */
.L_x_19:
[----:B------:R-:W-:Y:S05]  /*08b0*/  BSYNC B1 ;  /* 0x0000000000017941 */ /* 0x000fea0003800000 */
.L_x_18:
[----:B------:R-:W-:Y:S04]  /*08c0*/  BSSY B1, `(.L_x_20) ;  /* 0x000000e000017945 */ /* 0x000fe80003800000 */
[----:B------:R-:W-:Y:S05]  /*08d0*/  @P1 BRA `(.L_x_21) ;  /* 0x0000000000301947 */ /* 0x000fea0003800000 */
[----:B----4-:R-:W4:Y:S01]  /*08e0*/  LDS R4, [UR59+0x34] ;  /* 0x0000343bff047984 */ /* 0x010f220008000800 */
[----:B--2---:R-:W2:Y:S03]  /*08f0*/  LDC.64 R10, c[0x0][0x240] ;  /* 0x00009000ff0a7b82 */ /* 0x004ea60000000a00 */
[----:B-1-3--:R-:W1:Y:S01]  /*0900*/  LDS R2, [UR59+0x1c] ;  /* 0x00001c3bff027984 */ /* 0x00ae620008000800 */
[C---:B--2---:R-:W-:Y:S01]  /*0910*/  SHF.L.U64.HI R8, R10.reuse, 0x1, R11 ;  /* 0x000000010a087819 */ /* 0x044fe2000001020b */
[----:B------:R-:W-:-:S03]  /*0920*/  IMAD.SHL.U32 R5, R10, 0x2, RZ ;  /* 0x000000020a057824 */ /* 0x000fc600078e00ff */
[--C-:B------:R-:W-:Y:S02]  /*0930*/  SHF.R.U32.HI R9, RZ, 0x4, R8.reuse ;  /* 0x00000004ff097819 */ /* 0x100fe40000011608 */
[----:B------:R-:W-:-:S05]  /*0940*/  SHF.R.U64 R5, R5, 0x4, R8 ;  /* 0x0000000405057819 */ /* 0x000fca0000001208 */
[----:B------:R2:W-:Y:S01]  /*0950*/  STS [UR59+0xc], R5 ;  /* 0x00000c05ff007988 */ /* 0x0005e2000800083b */
[----:B----4-:R-:W-:Y:S02]  /*0960*/  LOP3.LUT R4, R4, 0x7, RZ, 0xb8, !PT ;  /* 0x0000000704047812 */ /* 0x010fe400078eb8ff */
[----:B-1----:R-:W-:-:S03]  /*0970*/  LOP3.LUT R2, R2, 0xf, R9, 0xb8, !PT ;  /* 0x0000000f02027812 */ /* 0x002fc600078eb809 */
[----:B------:R2:W-:Y:S04]  /*0980*/  STS [UR59+0x34], R4 ;  /* 0x00003404ff007988 */ /* 0x0005e8000800083b */
[----:B------:R2:W-:Y:S02]  /*0990*/  STS [UR59+0x1c], R2 ;  /* 0x00001c02ff007988 */ /* 0x0005e4000800083b */
.L_x_21:
[----:B------:R-:W-:Y:S05]  /*09a0*/  BSYNC B1 ;  /* 0x0000000000017941 */ /* 0x000fea0003800000 */
.L_x_20:
[----:B------:R-:W-:Y:S04]  /*09b0*/  BSSY B2, `(.L_x_22) ;  /* 0x000001a000027945 */ /* 0x000fe80003800000 */
[----:B------:R-:W-:Y:S04]  /*09c0*/  BSSY B1, `(.L_x_23) ;  /* 0x0000015000017945 */ /* 0x000fe80003800000 */
[----:B------:R-:W-:Y:S05]  /*09d0*/  @P1 BRA `(.L_x_24) ;  /* 0x0000000000201947 */ /* 0x000fea0003800000 */
[----:B-1234-:R-:W1:Y:S02]  /*09e0*/  LDS R2, [UR59+0x34] ;  /* 0x0000343bff027984 */ /* 0x01ee640008000800 */
[----:B-1----:R-:W-:-:S05]  /*09f0*/  LOP3.LUT R2, R2, 0x38, RZ, 0xb8, !PT ;  /* 0x0000003802027812 */ /* 0x002fca00078eb8ff */
[----:B------:R1:W-:Y:S01]  /*0a00*/  STS [UR59+0x34], R2 ;  /* 0x00003402ff007988 */ /* 0x0003e2000800083b */
[----:B------:R-:W-:Y:S05]  /*0a10*/  @P1 BRA `(.L_x_25) ;  /* 0x0000000000201947 */ /* 0x000fea0003800000 */
[----:B-1----:R-:W1:Y:S01]  /*0a20*/  LDS R2, [UR59+0x8] ;  /* 0x0000083bff027984 */ /* 0x002e620008000800 */
[----:B------:R-:W-:-:S05]  /*0a30*/  IMAD.MOV.U32 R5, RZ, RZ, 0x780 ;  /* 0x00000780ff057424 */ /* 0x000fca00078e00ff */
[----:B-1----:R-:W-:-:S05]  /*0a40*/  LOP3.LUT R2, R2, 0x500, R5, 0xd8, !PT ;  /* 0x0000050002027812 */ /* 0x002fca00078ed805 */
[----:B------:R1:W-:Y:S02]  /*0a50*/  STS [UR59+0x8], R2 ;  /* 0x00000802ff007988 */ /* 0x0003e4000800083b */
.L_x_24:
[----:B------:R-:W-:Y:S05]  /*0a60*/  @P1 BRA `(.L_x_26) ;  /* 0x0000000000281947 */ /* 0x000fea0003800000 */
[----:B-1234-:R-:W1:Y:S02]  /*0a70*/  LDS R2, [UR59+0x8] ;  /* 0x0000083bff027984 */ /* 0x01ee640008000800 */
[----:B-1----:R-:W-:-:S05]  /*0a80*/  LOP3.LUT R2, R2, 0x1800, RZ, 0xb8, !PT ;  /* 0x0000180002027812 */ /* 0x002fca00078eb8ff */
[----:B------:R2:W-:Y:S02]  /*0a90*/  STS [UR59+0x8], R2 ;  /* 0x00000802ff007988 */ /* 0x0005e4000800083b */
.L_x_25:
[----:B------:R-:W-:Y:S05]  /*0aa0*/  @P1 BREAK B1 ;  /* 0x0000000000011942 */ /* 0x000fea0003800000 */
[----:B------:R-:W-:Y:S05]  /*0ab0*/  @P1 BRA `(.L_x_27) ;  /* 0x0000000000241947 */ /* 0x000fea0003800000 */
[----:B-12---:R-:W1:Y:S01]  /*0ac0*/  LDS R2, [UR59+0x8] ;  /* 0x0000083bff027984 */ /* 0x006e620008000800 */
[----:B------:R-:W-:-:S05]  /*0ad0*/  IMAD.MOV.U32 R5, RZ, RZ, 0x6000 ;  /* 0x00006000ff057424 */ /* 0x000fca00078e00ff */
[----:B-1----:R-:W-:-:S04]  /*0ae0*/  LOP3.LUT R2, R2, 0x6000, R5, 0xd8, !PT ;  /* 0x0000600002027812 */ /* 0x002fc800078ed805 */
[----:B------:R-:W-:-:S05]  /*0af0*/  LOP3.LUT R2, R2, 0x400000, RZ, 0xb8, !PT ;  /* 0x0040000002027812 */ /* 0x000fca00078eb8ff */
[----:B------:R1:W-:Y:S02]  /*0b00*/  STS [UR59+0x8], R2 ;  /* 0x00000802ff007988 */ /* 0x0003e4000800083b */
.L_x_26:
[----:B------:R-:W-:Y:S05]  /*0b10*/  BSYNC B1 ;  /* 0x0000000000017941 */ /* 0x000fea0003800000 */
.L_x_23:
[----:B-1234-:R-:W1:Y:S02]  /*0b20*/  @!P1 LDS R2, [UR59+0x8] ;  /* 0x0000083bff029984 */ /* 0x01ee640008000800 */
[----:B-1----:R-:W-:-:S05]  /*0b30*/  @!P1 LOP3.LUT R2, R2, 0x8000, RZ, 0xb8, !PT ;  /* 0x0000800002029812 */ /* 0x002fca00078eb8ff */
[----:B------:R3:W-:Y:S02]  /*0b40*/  @!P1 STS [UR59+0x8], R2 ;  /* 0x00000802ff009988 */ /* 0x0007e4000800083b */
.L_x_27:
[----:B------:R-:W-:Y:S05]  /*0b50*/  BSYNC B2 ;  /* 0x0000000000027941 */ /* 0x000fea0003800000 */
.L_x_22:
[----:B------:R-:W-:Y:S05]  /*0b60*/  WARPSYNC.ALL ;  /* 0x0000000000007948 */ /* 0x000fea0003800000 */
[----:B------:R-:W-:-:S04]  /*0b70*/  UIADD3 UR7, UR8, 0x80, URZ ;  /* 0x0000008008077890 */ /* 0x000fc8000fffe03f */
[----:B------:R-:W-:-:S04]  /*0b80*/  UIADD3 UR6, UP0, UR7, UR52, URZ ;  /* 0x0000003407067290 */ /* 0x000fc8000ff1e03f */
[----:B------:R-:W-:Y:S01]  /*0b90*/  ULEA.HI.X.SX32 UR7, UR7, UR53, 0x1, UP0 ;  /* 0x0000003507077291 */ /* 0x000fe200080f0e3f */
[----:B------:R-:W-:Y:S11]  /*0ba0*/  @P0 BRA `(.L_x_28) ;  /* 0x0000000000280947 */ /* 0x000ff60003800000 */
        /* <DEDUP_REMOVED lines=10> */
.L_x_28:
[----:B------:R-:W-:Y:S05]  /*0c50*/  @P0 BRA `(.L_x_29) ;  /* 0x00000000000c0947 */ /* 0x000fea0003800000 */
[----:B------:R0:W-:Y:S01]  /*0c60*/  UTMACMDFLUSH ;  /* 0x00000000000079b7 */ /* 0x0001e20000000000 */
[----:B------:R-:W-:Y:S05]  /*0c70*/  @P0 BRA `(.L_x_29) ;  /* 0x0000000000040947 */ /* 0x000fea0003800000 */
[----:B------:R-:W-:-:S04]  /*0c80*/  DEPBAR.LE SB0, 0x0 ;  /* 0x000080000000791a */ /* 0x000fc80000000000 */
.L_x_29:
        /* <DEDUP_REMOVED lines=8> */
[----:B----4-:R-:W2:Y:S01]  /*0d10*/  LDC.64 R8, c[0x0][0x220] ;  /* 0x00008800ff087b82 */ /* 0x010ea20000000a00 */
[----:B------:R-:W-:Y:S02]  /*0d20*/  IMAD.MOV.U32 R5, RZ, RZ, 0x70 ;  /* 0x00000070ff057424 */ /* 0x000fe400078e00ff */
[----:B--2---:R2:W-:Y:S03]  /*0d30*/  STS.64 [UR59], R8 ;  /* 0x00000008ff007988 */ /* 0x0045e60008000a3b */
[----:B-1----:R-:W-:-:S05]  /*0d40*/  LOP3.LUT R2, R2, 0x10, R5, 0xd8, !PT ;  /* 0x0000001002027812 */ /* 0x002fca00078ed805 */
[----:B------:R2:W-:Y:S02]  /*0d50*/  STS [UR59+0x8], R2 ;  /* 0x00000802ff007988 */ /* 0x0005e4000800083b */
.L_x_31:
[----:B----4-:R-:W-:Y:S05]  /*0d60*/  BSYNC B2 ;  /* 0x0000000000027941 */ /* 0x010fea0003800000 */
.L_x_30:
[----:B------:R-:W-:Y:S04]  /*0d70*/  BSSY B3, `(.L_x_32) ;  /* 0x0000011000037945 */ /* 0x000fe80003800000 */
[----:B------:R-:W-:Y:S04]  /*0d80*/  BSSY B2, `(.L_x_33) ;  /* 0x000000e000027945 */ /* 0x000fe80003800000 */
[----:B------:R-:W-:Y:S05]  /*0d90*/  @P1 BRA `(.L_x_34) ;  /* 0x0000000000241947 */ /* 0x000fea0003800000 */
[----:B-123--:R-:W1:Y:S01]  /*0da0*/  LDS R2, [UR59+0x34] ;  /* 0x0000343bff027984 */ /* 0x00ee620008000800 */
[----:B------:R-:W-:-:S05]  /*0db0*/  IMAD.MOV.U32 R5, RZ, RZ, 0x3f000000 ;  /* 0x3f000000ff057424 */ /* 0x000fca00078e00ff */
[----:B-1----:R-:W-:-:S05]  /*0dc0*/  LOP3.LUT R2, R2, 0xff000000, R5, 0xb8, !PT ;  /* 0xff00000002027812 */ /* 0x002fca00078eb805 */
[----:B------:R1:W-:Y:S01]  /*0dd0*/  STS [UR59+0x34], R2 ;  /* 0x00003402ff007988 */ /* 0x0003e2000800083b */
[----:B------:R-:W-:Y:S05]  /*0de0*/  @P1 BRA `(.L_x_35) ;  /* 0x00000000001c1947 */ /* 0x000fea0003800000 */
[----:B-1----:R-:W1:Y:S01]  /*0df0*/  LDS R2, [UR59+0x38] ;  /* 0x0000383bff027984 */ /* 0x002e620008000800 */
[----:B------:R-:W-:-:S05]  /*0e00*/  IMAD.MOV.U32 R5, RZ, RZ, 0xff ;  /* 0x000000ffff057424 */ /* 0x000fca00078e00ff */
[----:B-1----:R-:W-:-:S05]  /*0e10*/  LOP3.LUT R2, R2, 0xff, R5, 0xb8, !PT ;  /* 0x000000ff02027812 */ /* 0x002fca00078eb805 */
[----:B------:R4:W-:Y:S02]  /*0e20*/  STS [UR59+0x38], R2 ;  /* 0x00003802ff007988 */ /* 0x0009e4000800083b */
.L_x_34:
[----:B------:R-:W-:Y:S05]  /*0e30*/  @P1 BREAK B2 ;  /* 0x0000000000021942 */ /* 0x000fea0003800000 */
[----:B------:R-:W-:Y:S05]  /*0e40*/  @P1 BRA `(.L_x_36) ;  /* 0x00000000000c1947 */ /* 0x000fea0003800000 */
[----:B------:R1:W-:Y:S02]  /*0e50*/  STS [UR59+0x20], R7 ;  /* 0x00002007ff007988 */ /* 0x0003e4000800083b */
.L_x_35:
[----:B------:R-:W-:Y:S05]  /*0e60*/  BSYNC B2 ;  /* 0x0000000000027941 */ /* 0x000fea0003800000 */
.L_x_33:
[----:B------:R1:W-:Y:S02]  /*0e70*/  @!P1 STS [UR59+0x24], R6 ;  /* 0x00002406ff009988 */ /* 0x0003e4000800083b */
.L_x_36:
[----:B------:R-:W-:Y:S05]  /*0e80*/  BSYNC B3 ;  /* 0x0000000000037941 */ /* 0x000fea0003800000 */
.L_x_32:
[----:B------:R-:W-:Y:S05]  /*0e90*/  WARPSYNC.ALL ;  /* 0x0000000000007948 */ /* 0x000fea0003800000 */
[----:B------:R-:W-:Y:S04]  /*0ea0*/  BSSY B3, `(.L_x_37) ;  /* 0x000000e000037945 */ /* 0x000fe80003800000 */
[----:B------:R-:W-:Y:S05]  /*0eb0*/  @P1 BRA `(.L_x_38) ;  /* 0x0000000000301947 */ /* 0x000fea0003800000 */
[----:B------:R-:W5:Y:S01]  /*0ec0*/  LDS R4, [UR59+0x34] ;  /* 0x0000343bff047984 */ /* 0x000f620008000800 */
[----:B--2---:R-:W2:Y:S03]  /*0ed0*/  LDC.64 R8, c[0x0][0x248] ;  /* 0x00009200ff087b82 */ /* 0x004ea60000000a00 */
[----:B-1-34-:R-:W1:Y:S01]  /*0ee0*/  LDS R2, [UR59+0x1c] ;  /* 0x00001c3bff027984 */ /* 0x01ae620008000800 */
[C---:B--2---:R-:W-:Y:S01]  /*0ef0*/  SHF.L.U64.HI R6, R8.reuse, 0x1, R9 ;  /* 0x0000000108067819 */ /* 0x044fe20000010209 */
[----:B------:R-:W-:-:S03]  /*0f00*/  IMAD.SHL.U32 R5, R8, 0x2, RZ ;  /* 0x0000000208057824 */ /* 0x000fc600078e00ff */
[--C-:B------:R-:W-:Y:S02]  /*0f10*/  SHF.R.U32.HI R7, RZ, 0x4, R6.reuse ;  /* 0x00000004ff077819 */ /* 0x100fe40000011606 */
[----:B------:R-:W-:-:S05]  /*0f20*/  SHF.R.U64 R5, R5, 0x4, R6 ;  /* 0x0000000405057819 */ /* 0x000fca0000001206 */
[----:B------:R2:W-:Y:S01]  /*0f30*/  STS [UR59+0xc], R5 ;  /* 0x00000c05ff007988 */ /* 0x0005e2000800083b */
[----:B-----5:R-:W-:Y:S02]  /*0f40*/  LOP3.LUT R4, R4, 0x7, RZ, 0xb8, !PT ;  /* 0x0000000704047812 */ /* 0x020fe400078eb8ff */
[----:B-1----:R-:W-:-:S03]  /*0f50*/  LOP3.LUT R2, R2, 0xf, R7, 0xb8, !PT ;  /* 0x0000000f02027812 */ /* 0x002fc600078eb807 */
[----:B------:R2:W-:Y:S04]  /*0f60*/  STS [UR59+0x34], R4 ;  /* 0x00003404ff007988 */ /* 0x0005e8000800083b */
[----:B------:R2:W-:Y:S02]  /*0f70*/  STS [UR59+0x1c], R2 ;  /* 0x00001c02ff007988 */ /* 0x0005e4000800083b */
.L_x_38:
[----:B------:R-:W-:Y:S05]  /*0f80*/  BSYNC B3 ;  /* 0x0000000000037941 */ /* 0x000fea0003800000 */
.L_x_37:
        /* <DEDUP_REMOVED lines=11> */
.L_x_41:
[----:B------:R-:W-:Y:S05]  /*1040*/  @P1 BRA `(.L_x_43) ;  /* 0x0000000000281947 */ /* 0x000fea0003800000 */
[----:B-1234-:R-:W1:Y:S02]  /*1050*/  LDS R2, [UR59+0x8] ;  /* 0x0000083bff027984 */ /* 0x01ee640008000800 */
[----:B-1----:R-:W-:-:S05]  /*1060*/  LOP3.LUT R2, R2, 0x1800, RZ, 0xb8, !PT ;  /* 0x0000180002027812 */ /* 0x002fca00078eb8ff */
[----:B------:R2:W-:Y:S02]  /*1070*/  STS [UR59+0x8], R2 ;  /* 0x00000802ff007988 */ /* 0x0005e4000800083b */
.L_x_42:
[----:B------:R-:W-:Y:S05]  /*1080*/  @P1 BREAK B4 ;  /* 0x0000000000041942 */ /* 0x000fea0003800000 */
[----:B------:R-:W-:Y:S05]  /*1090*/  @P1 BRA `(.L_x_44) ;  /* 0x0000000000241947 */ /* 0x000fea0003800000 */
[----:B-12---:R-:W1:Y:S01]  /*10a0*/  LDS R2, [UR59+0x8] ;  /* 0x0000083bff027984 */ /* 0x006e620008000800 */
[----:B------:R-:W-:-:S05]  /*10b0*/  IMAD.MOV.U32 R5, RZ, RZ, 0x6000 ;  /* 0x00006000ff057424 */ /* 0x000fca00078e00ff */
[----:B-1----:R-:W-:-:S04]  /*10c0*/  LOP3.LUT R2, R2, 0x6000, R5, 0xd8, !PT ;  /* 0x0000600002027812 */ /* 0x002fc800078ed805 */
[----:B------:R-:W-:-:S05]  /*10d0*/  LOP3.LUT R2, R2, 0x400000, RZ, 0xb8, !PT ;  /* 0x0040000002027812 */ /* 0x000fca00078eb8ff */
[----:B------:R1:W-:Y:S02]  /*10e0*/  STS [UR59+0x8], R2 ;  /* 0x00000802ff007988 */ /* 0x0003e4000800083b */
.L_x_43:
[----:B------:R-:W-:Y:S05]  /*10f0*/  BSYNC B4 ;  /* 0x0000000000047941 */ /* 0x000fea0003800000 */
.L_x_40:
[----:B-1234-:R-:W1:Y:S02]  /*1100*/  @!P1 LDS R2, [UR59+0x8] ;  /* 0x0000083bff029984 */ /* 0x01ee640008000800 */
[----:B-1----:R-:W-:-:S05]  /*1110*/  @!P1 LOP3.LUT R2, R2, 0x8000, RZ, 0xb8, !PT ;  /* 0x0000800002029812 */ /* 0x002fca00078eb8ff */
[----:B------:R3:W-:Y:S02]  /*1120*/  @!P1 STS [UR59+0x8], R2 ;  /* 0x00000802ff009988 */ /* 0x0007e4000800083b */
.L_x_44:
[----:B------:R-:W-:Y:S05]  /*1130*/  BSYNC B3 ;  /* 0x0000000000037941 */ /* 0x000fea0003800000 */
.L_x_39:
[----:B------:R-:W-:Y:S05]  /*1140*/  WARPSYNC.ALL ;  /* 0x0000000000007948 */ /* 0x000fea0003800000 */
[----:B------:R4:W-:Y:S01]  /*1150*/  STL [R1+0x400], RZ ;  /* 0x000400ff01007387 */ /* 0x0009e20000100800 */
[----:B------:R-:W-:Y:S01]  /*1160*/  UIADD3 UR8, UR8, 0x100, URZ ;  /* 0x0000010008087890 */ /* 0x000fe2000fffe03f */
[----:B------:R-:W-:Y:S02]  /*1170*/  ISETP.GE.AND P2, PT, R13, 0x1, PT ;  /* 0x000000010d00780c */ /* 0x000fe40003f46270 */
[----:B------:R-:W-:Y:S01]  /*1180*/  SHF.R.U32.HI R6, RZ, 0x5, R252 ;  /* 0x00000005ff067819 */ /* 0x000fe200000116fc */
[----:B------:R-:W-:-:S04]  /*1190*/  UIADD3 UR52, UP0, UR8, UR52, URZ ;  /* 0x0000003408347290 */ /* 0x000fc8000ff1e03f */
[----:B------:R-:W-:Y:S01]  /*11a0*/  ULEA.HI.X.SX32 UR53, UR8, UR53, 0x1, UP0 ;  /* 0x0000003508357291 */ /* 0x000fe200080f0e3f */
[----:B----4-:R-:W-:Y:S11]  /*11b0*/  @P0 BRA `(.L_x_45) ;  /* 0x0000000000280947 */ /* 0x010ff60003800000 */
        /* <DEDUP_REMOVED lines=10> */
.L_x_45:
[----:B------:R-:W-:Y:S05]  /*1260*/  @P0 BRA `(.L_x_46) ;  /* 0x00000000000c0947 */ /* 0x000fea0003800000 */
[----:B------:R0:W-:Y:S01]  /*1270*/  UTMACMDFLUSH ;  /* 0x00000000000079b7 */ /* 0x0001e20000000000 */
[----:B------:R-:W-:Y:S05]  /*1280*/  @P0 BRA `(.L_x_46) ;  /* 0x0000000000040947 */ /* 0x000fea0003800000 */
[----:B------:R-:W-:-:S04]  /*1290*/  DEPBAR.LE SB0, 0x0 ;  /* 0x000080000000791a */ /* 0x000fc80000000000 */
.L_x_46:
[----:B------:R1:W-:Y:S01]  /*12a0*/  STL [R1+0x404], RZ ;  /* 0x000404ff01007387 */ /* 0x0003e20000100800 */
[----:B------:R-:W-:Y:S05]  /*12b0*/  WARPSYNC.ALL ;  /* 0x0000000000007948 */ /* 0x000fea0003800000 */
[----:B------:R1:W-:Y:S01]  /*12c0*/  STL [R1+0x408], RZ ;  /* 0x000408ff01007387 */ /* 0x0003e20000100800 */
[----:B-----5:R-:W-:Y:S01]  /*12d0*/  VOTEU.ALL UP1, P1 ;  /* 0x00000000003f7886 */ /* 0x020fe20000820000 */
[----:B------:R-:W-:Y:S01]  /*12e0*/  UMOV UR8, 0x1 ;  /* 0x0000000100087882 */ /* 0x000fe20000000000 */
[----:B------:R-:W-:Y:S01]  /*12f0*/  VOTEU.ALL UP0, P1 ;  /* 0x00000000003f7886 */ /* 0x000fe20000800000 */
[----:B------:R1:W-:Y:S01]  /*1300*/  STL [R1+0x40c], RZ ;  /* 0x00040cff01007387 */ /* 0x0003e20000100800 */
[----:B------:R-:W-:Y:S01]  /*1310*/  VOTEU.ALL UP2, P1 ;  /* 0x00000000003f7886 */ /* 0x000fe20000840000 */
[----:B------:R-:W-:-:S04]  /*1320*/  @!UP1 UIADD3 UR12, -UR8, 0x100000, URZ ;  /* 0x00100000080c9890 */ /* 0x000fc8000fffe13f */
[----:B------:R-:W-:Y:S02]  /*1330*/  @!UP1 USHF.L.U32 UR13, UR12, 0xb, URZ ;  /* 0x0000000b0c0d9899 */ /* 0x000fe4000800063f */
[----:B------:R-:W-:Y:S01]  /*1340*/  @!UP1 USHF.L.U32 UR12, UR12, 0x1, URZ ;  /* 0x000000010c0c9899 */ /* 0x000fe2000800063f */
[----:B------:R-:W-:Y:S01]  /*1350*/  R2UR UR57, R6 ;  /* 0x00000000063972ca */ /* 0x000fe200000e0000 */
[----:B------:R1:W-:Y:S01]  /*1360*/  STL [R1+0x410], RZ ;  /* 0x000410ff01007387 */ /* 0x0003e20000100800 */
[----:B------:R-:W-:-:S04]  /*1370*/  @!UP1 UIADD3 UR14, -UR8, 0x100000, URZ ;  /* 0x00100000080e9890 */ /* 0x000fc8000fffe13f */
[----:B------:R-:W-:Y:S02]  /*1380*/  @!UP1 USHF.L.U32 UR15, UR14, 0xb, URZ ;  /* 0x0000000b0e0f9899 */ /* 0x000fe4000800063f */
[----:B------:R-:W-:Y:S01]  /*1390*/  @!UP1 USHF.L.U32 UR14, UR14, 0x1, URZ ;  /* 0x000000010e0e9899 */ /* 0x000fe2000800063f */
[----:B------:R-:W-:Y:S01]  /*13a0*/  CS2R R24, SRZ ;  /* 0x0000000000187805 */ /* 0x000fe2000001ff00 */
[----:B------:R-:W-:-:S04]  /*13b0*/  @!UP1 UIADD3 UR16, -UR8, 0x100000, URZ ;  /* 0x0010000008109890 */ /* 0x000fc8000fffe13f */
[----:B------:R-:W-:Y:S02]  /*13c0*/  @!UP1 USHF.L.U32 UR17, UR16, 0xb, URZ ;  /* 0x0000000b10119899 */ /* 0x000fe4000800063f */
[----:B------:R-:W-:Y:S01]  /*13d0*/  @!UP1 USHF.L.U32 UR16, UR16, 0x1, URZ ;  /* 0x0000000110109899 */ /* 0x000fe2000800063f */
[----:B------:R1:W-:Y:S01]  /*13e0*/  STL [R1+0x414], RZ ;  /* 0x000414ff01007387 */ /* 0x0003e20000100800 */
[----:B------:R-:W-:-:S04]  /*13f0*/  @!UP1 UIADD3 UR8, -UR8, 0x100000, URZ ;  /* 0x0010000008089890 */ /* 0x000fc8000fffe13f */
[----:B------:R-:W-:Y:S02]  /*1400*/  @!UP1 USHF.L.U32 UR9, UR8, 0xb, URZ ;  /* 0x0000000b08099899 */ /* 0x000fe4000800063f */
[----:B------:R-:W-:Y:S01]  /*1410*/  @!UP1 USHF.L.U32 UR8, UR8, 0x1, URZ ;  /* 0x0000000108089899 */ /* 0x000fe2000800063f */
[----:B------:R-:W-:Y:S01]  /*1420*/  CS2R R26, SRZ ;  /* 0x00000000001a7805 */ /* 0x000fe2000001ff00 */
[----:B------:R-:W-:Y:S01]  /*1430*/  VOTEU.ALL UP1, P1 ;  /* 0x00000000003f7886 */ /* 0x000fe20000820000 */
[----:B------:R1:W-:Y:S01]  /*1440*/  STL [R1+0x418], RZ ;  /* 0x000418ff01007387 */ /* 0x0003e20000100800 */
[----:B------:R-:W-:Y:S01]  /*1450*/  VOTEU.ALL UP3, P1 ;  /* 0x00000000003f7886 */ /* 0x000fe20000860000 */
[----:B------:R-:W-:Y:S01]  /*1460*/  USHF.L.U32 UR58, UR54, 0x8, URZ ;  /* 0x00000008363a7899 */ /* 0x000fe2000800063f */
[----:B------:R-:W-:Y:S01]  /*1470*/  CS2R R28, SRZ ;  /* 0x00000000001c7805 */ /* 0x000fe2000001ff00 */
[----:B------:R1:W-:Y:S01]  /*1480*/  STL [R1+0x41c], RZ ;  /* 0x00041cff01007387 */ /* 0x0003e20000100800 */
[----:B------:R-:W-:Y:S01]  /*1490*/  USHF.L.U32 UR11, UR55, 0x8, URZ ;  /* 0x00000008370b7899 */ /* 0x000fe2000800063f */
[----:B------:R-:W-:-:S02]  /*14a0*/  CS2R R30, SRZ ;  /* 0x00000000001e7805 */ /* 0x000fc4000001ff00 */
[----:B------:R-:W-:Y:S01]  /*14b0*/  CS2R R32, SRZ ;  /* 0x0000000000207805 */ /* 0x000fe2000001ff00 */
[----:B------:R1:W-:Y:S01]  /*14c0*/  STL [R1+0x420], RZ ;  /* 0x000420ff01007387 */ /* 0x0003e20000100800 */
[----:B------:R-:W-:Y:S02]  /*14d0*/  CS2R R34, SRZ ;  /* 0x0000000000227805 */ /* 0x000fe4000001ff00 */
[----:B------:R-:W-:Y:S02]  /*14e0*/  CS2R R36, SRZ ;  /* 0x0000000000247805 */ /* 0x000fe4000001ff00 */
[----:B------:R-:W-:Y:S01]  /*14f0*/  CS2R R38, SRZ ;  /* 0x0000000000267805 */ /* 0x000fe2000001ff00 */
[----:B------:R1:W-:Y:S01]  /*1500*/  STL [R1+0x424], RZ ;  /* 0x000424ff01007387 */ /* 0x0003e20000100800 */
[----:B------:R-:W-:Y:S02]  /*1510*/  CS2R R40, SRZ ;  /* 0x0000000000287805 */ /* 0x000fe4000001ff00 */
        /* <DEDUP_REMOVED lines=72> */
[----:B------:R-:W-:Y:S01]  /*19a0*/  CS2R R150, SRZ ;  /* 0x0000000000967805 */ /* 0x000fe2000001ff00 */
[----:B------:R1:W-:Y:S04]  /*19b0*/  STL [R1+0x470], RZ ;  /* 0x000470ff01007387 */ /* 0x0003e80000100800 */
        /* <DEDUP_REMOVED lines=227> */
[----:B------:R1:W-:Y:S04]  /*27f0*/  STL [R1], RZ ;  /* 0x000000ff01007387 */ /* 0x0003e80000100800 */
        /* <DEDUP_REMOVED lines=44> */
[----:B------:R1:W-:Y:S01]  /*2ac0*/  STL [R1+0xb4], RZ ;  /* 0x0000b4ff01007387 */ /* 0x0003e20000100800 */
[----:B------:R-:W-:Y:S06]  /*2ad0*/  BAR.SYNC.DEFER_BLOCKING 0x0 ;  /* 0x0000000000007b1d */ /* 0x000fec0000010000 */
[----:B------:R1:W-:Y:S04]  /*2ae0*/  STL [R1+0xb8], RZ ;  /* 0x0000b8ff01007387 */ /* 0x0003e80000100800 */
[----:B------:R1:W-:Y:S04]  /*2af0*/  STL [R1+0xbc], RZ ;  /* 0x0000bcff01007387 */ /* 0x0003e80000100800 */
[----:B------:R1:W-:Y:S04]  /*2b00*/  STL [R1+0xc0], RZ ;  /* 0x0000c0ff01007387 */ /* 0x0003e80000100800 */
[----:B------:R1:W-:Y:S04]  /*2b10*/  STL [R1+0xc4], RZ ;  /* 0x0000c4ff01007387 */ /* 0x0003e80000100800 */
[----:B------:R1:W-:Y:S04]  /*2b20*/  STL [R1+0xc8], RZ ;  /* 0x0000c8ff01007387 */ /* 0x0003e80000100800 */
[----:B------:R-:W2:Y:S02]  /*2b30*/  FENCE.VIEW.ASYNC.S ;  /* 0x00000000000073c6 */ /* 0x000ea40000000000 */
[----:B--2---:R1:W2:Y:S02]  /*2b40*/  @!UP0 SYNCS.EXCH.64 URZ, [UR59+0x80000], UR12 ;  /* 0x0800000c3b3f85b2 */ /* 0x0042a40008000100 */
        /* <DEDUP_REMOVED lines=20> */
[----:B--2---:R-:W-:Y:S06]  /*2c90*/  BAR.SYNC.DEFER_BLOCKING 0x0 ;  /* 0x0000000000007b1d */ /* 0x004fec0000010000 */
[----:B------:R1:W-:Y:S04]  /*2ca0*/  STL [R1+0x11c], RZ ;  /* 0x00011cff01007387 */ /* 0x0003e80000100800 */
[----:B------:R1:W-:Y:S04]  /*2cb0*/  STL [R1+0x120], RZ ;  /* 0x000120ff01007387 */ /* 0x0003e80000100800 */
[----:B------:R1:W-:Y:S04]  /*2cc0*/  STL [R1+0x124], RZ ;  /* 0x000124ff01007387 */ /* 0x0003e80000100800 */
[----:B------:R1:W-:Y:S04]  /*2cd0*/  STL [R1+0x128], RZ ;  /* 0x000128ff01007387 */ /* 0x0003e80000100800 */
[----:B------:R1:W-:Y:S01]  /*2ce0*/  STL [R1+0x12c], RZ ;  /* 0x00012cff01007387 */ /* 0x0003e20000100800 */
[----:B------:R1:W2:Y:S03]  /*2cf0*/  @!UP1 SYNCS.EXCH.64 URZ, [UR59+0x80008], UR14 ;  /* 0x0800080e3b3f95b2 */ /* 0x0002a60008000100 */
        /* <DEDUP_REMOVED lines=55> */
[----:B------:R1:W-:Y:S01]  /*3070*/  STL [R1+0x1fc], RZ ;  /* 0x0001fcff01007387 */ /* 0x0003e20000100800 */
[----:B------:R-:W-:Y:S05]  /*3080*/  @!P2 BRA `(.L_x_47) ;  /* 0x0000004800e0a947 */ /* 0x000fea0003800000 */
[----:B------:R1:W-:Y:S01]  /*3090*/  STL [R1+0x400], RZ ;  /* 0x000400ff01007387 */ /* 0x0003e20000100800 */
[----:B------:R-:W-:Y:S02]  /*30a0*/  CS2R R24, SRZ ;  /* 0x0000000000187805 */ /* 0x000fe4000001ff00 */
[----:B------:R-:W-:Y:S02]  /*30b0*/  CS2R R26, SRZ ;  /* 0x00000000001a7805 */ /* 0x000fe4000001ff00 */
[----:B------:R-:W-:Y:S01]  /*30c0*/  CS2R R28, SRZ ;  /* 0x00000000001c7805 */ /* 0x000fe2000001ff00 */
[----:B------:R1:W-:Y:S01]  /*30d0*/  STL [R1+0x404], RZ ;  /* 0x000404ff01007387 */ /* 0x0003e20000100800 */
[----:B------:R-:W-:Y:S02]  /*30e0*/  CS2R R30, SRZ ;  /* 0x00000000001e7805 */ /* 0x000fe4000001ff00 */
[----:B------:R-:W-:Y:S02]  /*30f0*/  CS2R R32, SRZ ;  /* 0x0000000000207805 */ /* 0x000fe4000001ff00 */
[----:B------:R-:W-:Y:S01]  /*3100*/  CS2R R34, SRZ ;  /* 0x0000000000227805 */ /* 0x000fe2000001ff00 */
[----:B------:R1:W-:Y:S01]  /*3110*/  STL [R1+0x408], RZ ;  /* 0x000408ff01007387 */ /* 0x0003e20000100800 */
[----:B------:R-:W-:-:S02]  /*3120*/  CS2R R36, SRZ ;  /* 0x0000000000247805 */ /* 0x000fc4000001ff00 */
        /* <DEDUP_REMOVED lines=75> */
[----:B------:R-:W-:Y:S01]  /*35e0*/  CS2R R150, SRZ ;  /* 0x0000000000967805 */ /* 0x000fe2000001ff00 */
[----:B------:R-:W-:Y:S01]  /*35f0*/  UMOV UR56, URZ ;  /* 0x0000003f00387c82 */ /* 0x000fe20008000000 */
[----:B-1----:R-:W-:Y:S01]  /*3600*/  UMOV UR15, URZ ;  /* 0x0000003f000f7c82 */ /* 0x002fe20008000000 */
        /* <DEDUP_REMOVED lines=361> */
[----:B--2---:R1:W-:Y:S02]  /*4ca0*/  STL [R1+0x1fc], RZ ;  /* 0x0001fcff01007387 */ /* 0x0043e40000100800 */
.L_x_49:
[----:B------:R-:W-:Y:S01]  /*4cb0*/  BAR.SYNC.DEFER_BLOCKING 0x0 ;  /* 0x0000000000007b1d */ /* 0x000fe20000010000 */
[----:B------:R-:W-:Y:S01]  /*4cc0*/  ULEA UR20, UR56, UR59, 0x3 ;  /* 0x0000003b38147291 */ /* 0x000fe2000f8e183f */
[----:B---3--:R-:W-:Y:S01]  /*4cd0*/  @!P1 IMAD.MOV.U32 R2, RZ, RZ, 0x20000 ;  /* 0x00020000ff029424 */ /* 0x008fe200078e00ff */
[----:B------:R-:W-:Y:S01]  /*4ce0*/  ELECT P0, URZ, PT ;  /* 0x00000000003f782f */ /* 0x000fe20003800000 */
[----:B------:R-:W-:-:S03]  /*4cf0*/  ULEA UR18, UR56, UR59, 0x10 ;  /* 0x0000003b38127291 */ /* 0x000fc6000f8e803f */
[----:B------:R-:W-:Y:S01]  /*4d00*/  ISETP.LT.U32.AND P0, PT, R3, 0x40, P0 ;  /* 0x000000400300780c */ /* 0x000fe20000701070 */
[----:B------:R-:W-:Y:S02]  /*4d10*/  ULOP3.LUT UR10, UR57, 0x1, URZ, 0xc0, !UPT ;  /* 0x00000001390a7892 */ /* 0x000fe4000f8ec03f */
[----:B------:R-:W-:Y:S02]  /*4d20*/  UIADD3 UR9, UR20, 0x80000, URZ ;  /* 0x0008000014097890 */ /* 0x000fe4000fffe03f */
[----:B------:R-:W-:Y:S02]  /*4d30*/  ULEA UR8, UR10, UR18, 0xf ;  /* 0x000000120a087291 */ /* 0x000fe4000f8e783f */
[----:B------:R-:W-:Y:S02]  /*4d40*/  ULEA UR10, UR10, UR15, 0x6 ;  /* 0x0000000f0a0a7291 */ /* 0x000fe4000f8e303f */
[----:B------:R-:W-:Y:S02]  /*4d50*/  ULOP3.LUT UR12, UR57, 0x3, URZ, 0xc0, !UPT ;  /* 0x00000003390c7892 */ /* 0x000fe4000f8ec03f */
[----:B------:R-:W-:-:S02]  /*4d60*/  UIADD3 UR19, UR18, 0x40000, URZ ;  /* 0x0004000012137890 */ /* 0x000fc4000fffe03f */
[----:B------:R-:W-:Y:S01]  /*4d70*/  VOTEU.ANY UP0, P0 ;  /* 0x00000000003f7886 */ /* 0x000fe20000000100 */
[----:B------:R-:W-:Y:S01]  /*4d80*/  VOTEU.ANY UP1, P0 ;  /* 0x00000000003f7886 */ /* 0x000fe20000020100 */
[----:B------:R-:W-:Y:S01]  /*4d90*/  ULEA UR14, UR12, UR58, 0x6 ;  /* 0x0000003a0c0e7291 */ /* 0x000fe2000f8e303f */
[----:B------:R2:W-:Y:S01]  /*4da0*/  @!P1 SYNCS.ARRIVE.TRANS64 RZ, [UR20+0x80000], R2 ;  /* 0x08000002ffff99a7 */ /* 0x0005e20008000014 */
[----:B------:R3:W-:Y:S06]  /*4db0*/  MEMBAR.ALL.CTA ;  /* 0x0000000000007992 */ /* 0x0007ec0000008000 */
[----:B---3--:R-:W3:Y:S01]  /*4dc0*/  FENCE.VIEW.ASYNC.S ;  /* 0x00000000000073c6 */ /* 0x008ee20000000000 */
[----:B------:R-:W-:Y:S01]  /*4dd0*/  @UP0 UMOV UR16, UR4 ;  /* 0x0000000400100c82 */ /* 0x000fe20008000000 */
[----:B------:R-:W-:Y:S01]  /*4de0*/  @UP0 UMOV UR17, UR5 ;  /* 0x0000000500110c82 */ /* 0x000fe20008000000 */
[----:B------:R-:W-:Y:S01]  /*4df0*/  ULEA UR12, UR12, UR19, 0xe ;  /* 0x000000130c0c7291 */ /* 0x000fe2000f8e703f */
[----:B------:R-:W-:Y:S01]  /*4e00*/  UMOV UR13, UR9 ;  /* 0x00000009000d7c82 */ /* 0x000fe20008000000 */
[----:B------:R-:W-:Y:S01]  /*4e10*/  USHF.R.U32.HI UR19, URZ, 0x4, UR19 ;  /* 0x000000043f137899 */ /* 0x000fe20008011613 */
[----:B--2---:R-:W-:Y:S01]  /*4e20*/  SHF.L.U32 R2, R0, 0x1f, RZ ;  /* 0x0000001f00027819 */ /* 0x004fe200000006ff */
[----:B------:R-:W-:-:S02]  /*4e30*/  USHF.R.U32.HI UR40, URZ, 0x4, UR18 ;  /* 0x000000043f287899 */ /* 0x000fc40008011612 */
[----:B------:R-:W-:Y:S02]  /*4e40*/  USGXT.U32 UR18, UR19, 0xe ;  /* 0x0000000e1312789a */ /* 0x000fe40008000000 */
[----:B------:R-:W-:Y:S02]  /*4e50*/  USGXT.U32 UR40, UR40, 0xe ;  /* 0x0000000e2828789a */ /* 0x000fe40008000000 */
[----:B------:R-:W-:Y:S01]  /*4e60*/  ULOP3.LUT UR42, UR18, 0x4000000, URZ, 0xfc, !UPT ;  /* 0x04000000122a7892 */ /* 0x000fe2000f8efc3f */
[----:B---3--:R-:W-:Y:S06]  /*4e70*/  BAR.SYNC.DEFER_BLOCKING 0x0 ;  /* 0x0000000000007b1d */ /* 0x008fec0000010000 */
[----:B------:R2:W-:Y:S02]  /*4e80*/  @UP1 UTMALDG.2D [UR8], [UR16] ;  /* 0x00000008100015b4 */ /* 0x0005e40008008000 */
[----:B------:R-:W-:Y:S06]  /*4e90*/  BAR.SYNC.DEFER_BLOCKING 0x0 ;  /* 0x0000000000007b1d */ /* 0x000fec0000010000 */
[----:B------:R2:W-:Y:S02]  /*4ea0*/  UTMALDG.2D [UR12], [UR6] ;  /* 0x0000000c060075b4 */ /* 0x0005e40008008000 */
[----:B------:R-:W-:Y:S06]  /*4eb0*/  BAR.SYNC.DEFER_BLOCKING 0x0 ;  /* 0x0000000000007b1d */ /* 0x000fec0000010000 */
[----:B------:R-:W3:Y:S02]  /*4ec0*/  SYNCS.PHASECHK.TRANS64.TRYWAIT P0, [UR20+0x80000], R2 ;  /* 0x08000002ff0075a7 */ /* 0x000ee40008000154 */
[----:B--23--:R-:W-:Y:S05]  /*4ed0*/  @!P0 BRA `(.L_x_48) ;  /* 0x0000006c00f08947 */ /* 0x00cfea0003800000 */
.L_x_50:
[----:B------:R-:W-:Y:S01]  /*4ee0*/  STL.64 [R1+0x6c8], R150 ;  /* 0x0006c89601007387 */ /* 0x000fe20000100a00 */
[----:B------:R-:W-:Y:S01]  /*4ef0*/  UMOV UR41, 0x40000040 ;  /* 0x4000004000297882 */ /* 0x000fe20000000000 */
[----:B------:R-:W-:Y:S01]  /*4f00*/  UMOV UR43, 0x40000040 ;  /* 0x40000040002b7882 */ /* 0x000fe20000000000 */
[----:B------:R-:W-:Y:S01]  /*4f10*/  UIADD3 UR44, UP0, UR40, 0x2, URZ ;  /* 0x00000002282c7890 */ /* 0x000fe2000ff1e03f */
[----:B------:R-:W-:Y:S01]  /*4f20*/  STL.64 [R1+0x6c0], R148 ;  /* 0x0006c09401007387 */ /* 0x000fe20000100a00 */
[----:B------:R-:W-:Y:S01]  /*4f30*/  UIADD3 UR46, UP1, UR18, 0x4000080, URZ ;  /* 0x04000080122e7890 */ /* 0x000fe2000ff3e03f */
[----:B------:R-:W2:Y:S02]  /*4f40*/  LDC R2, c[0x0][0x230] ;  /* 0x00008c00ff027b82 */ /* 0x000ea40000000800 */
[----:B------:R-:W-:Y:S04]  /*4f50*/  STL.64 [R1+0x6b8], R146 ;  /* 0x0006b89201007387 */ /* 0x000fe80000100a00 */
        /* <DEDUP_REMOVED lines=10> */
[----:B------:R3:W-:Y:S04]  /*5000*/  STL.64 [R1+0x660], R124 ;  /* 0x0006607c01007387 */ /* 0x0007e80000100a00 */
[----:B---3--:R-:W3:Y:S04]  /*5010*/  LDL.LU.64 R124, [R1+0x400] ;  /* 0x00040000017c7983 */ /* 0x008ee80000300a00 */
[----:B------:R-:W3:Y:S04]  /*5020*/  LDL.LU.64 R126, [R1+0x408] ;  /* 0x00040800017e7983 */ /* 0x000ee80000300a00 */
        /* <DEDUP_REMOVED lines=61> */
[----:B------:R-:W3:Y:S01]  /*5400*/  LDL.LU.64 R250, [R1+0x5f8] ;  /* 0x0005f80001fa7983 */ /* 0x000ee20000300a00 */
[----:B------:R-:W-:Y:S01]  /*5410*/  UMOV UR8, URZ ;  /* 0x0000003f00087c82 */ /* 0x000fe20008000000 */
[----:B------:R-:W-:Y:S01]  /*5420*/  UMOV UR9, URZ ;  /* 0x0000003f00097c82 */ /* 0x000fe20008000000 */
[----:B------:R-:W-:-:S02]  /*5430*/  UIADD3.X UR45, UR8, 0x40000040, URZ, UP0, !UPT ;  /* 0x40000040082d7890 */ /* 0x000fc400087fe43f */
[----:B------:R-:W-:Y:S02]  /*5440*/  UIADD3.X UR47, UR9, 0x40000040, URZ, UP1, !UPT ;  /* 0x40000040092f7890 */ /* 0x000fe40008ffe43f */
[----:B------:R-:W-:Y:S02]  /*5450*/  UIADD3.64 UR36, UR44, 0x2, URZ ;  /* 0x000000022c247897 */ /* 0x000fe4000fffe03f */
[----:B------:R-:W-:Y:S02]  /*5460*/  UIADD3.64 UR38, UR46, 0x80, URZ ;  /* 0x000000802e267897 */ /* 0x000fe4000fffe03f */
[----:B------:R-:W-:Y:S02]  /*5470*/  UIADD3.64 UR32, UR44, 0x4, URZ ;  /* 0x000000042c207897 */ /* 0x000fe4000fffe03f */
[----:B------:R-:W-:Y:S02]  /*5480*/  UIADD3.64 UR34, UR46, 0x100, URZ ;  /* 0x000001002e227897 */ /* 0x000fe4000fffe03f */
[----:B------:R-:W-:-:S02]  /*5490*/  UIADD3.64 UR28, UR44, 0x7fe, URZ ;  /* 0x000007fe2c1c7897 */ /* 0x000fc4000fffe03f */
[----:B------:R-:W-:Y:S02]  /*54a0*/  UIADD3.64 UR30, UR46, 0x180, URZ ;  /* 0x000001802e1e7897 */ /* 0x000fe4000fffe03f */
[----:B------:R-:W-:Y:S02]  /*54b0*/  UIADD3.64 UR24, UR44, 0x800, URZ ;  /* 0x000008002c187897 */ /* 0x000fe4000fffe03f */
[----:B------:R-:W-:Y:S02]  /*54c0*/  UIADD3.64 UR26, UR46, 0x200, URZ ;  /* 0x000002002e1a7897 */ /* 0x000fe4000fffe03f */
[----:B------:R-:W-:Y:S02]  /*54d0*/  UIADD3.64 UR20, UR44, 0x802, URZ ;  /* 0x000008022c147897 */ /* 0x000fe4000fffe03f */
[----:B------:R-:W-:Y:S02]  /*54e0*/  UIADD3.64 UR22, UR46, 0x280, URZ ;  /* 0x000002802e167897 */ /* 0x000fe4000fffe03f */
[----:B------:R-:W-:-:S02]  /*54f0*/  UIADD3.64 UR16, UR44, 0x804, URZ ;  /* 0x000008042c107897 */ /* 0x000fc4000fffe03f */
[----:B------:R-:W-:Y:S01]  /*5500*/  UIADD3.64 UR18, UR46, 0x300, URZ ;  /* 0x000003002e127897 */ /* 0x000fe2000fffe03f */
[----:B---3--:R-:W-:-:S06]  /*5510*/  WARPGROUP.ARRIVE ;  /* 0x00000000000079c5 */ /* 0x008fcc0000000000 */
[----:B------:R-:W-:Y:S03]  /*5520*/  HGMMA.64x256x16.F32.BF16 R124, gdesc[UR40].tnspB, R124, gsb0 ;  /* 0x43e00000287c79f0 */ /* 0x000fe6000800187c */
[----:B------:R-:W-:Y:S02]  /*5530*/  WARPGROUP.DEPBAR.LE gsb0, 0x0 ;  /* 0x00008000000079c5 */ /* 0x000fe40000010000 */
[----:B------:R-:W-:-:S15]  /*5540*/  WARPGROUP.ARRIVE ;  /* 0x00000000000079c5 */ /* 0x000fde0000000000 */
[----:B------:R-:W-:-:S08]  /*5550*/  NOP ;  /* 0x0000000000007918 */ /* 0x000fd00000000000 */
        /* <DEDUP_REMOVED lines=26> */
[----:B------:R3:W-:Y:S04]  /*5700*/  STL.64 [R1+0x400], R124 ;  /* 0x0004007c01007387 */ /* 0x0007e80000100a00 */
        /* <DEDUP_REMOVED lines=63> */
[----:B---3--:R-:W3:Y:S04]  /*5b00*/  LDL.LU.64 R124, [R1] ;  /* 0x00000000017c7983 */ /* 0x008ee80000300a00 */
[----:B-----5:R-:W5:Y:S04]  /*5b10*/  LDL.LU.64 R126, [R1+0x8] ;  /* 0x00000800017e7983 */ /* 0x020f680000300a00 */
[----:B-1----:R-:W3:Y:S04]  /*5b20*/  LDL.LU.64 R128, [R1+0x10] ;  /* 0x0000100001807983 */ /* 0x002ee80000300a00 */
[----:B----4-:R-:W4:Y:S04]  /*5b30*/  LDL.LU.64 R130, [R1+0x18] ;  /* 0x0000180001827983 */ /* 0x010f280000300a00 */
[----:B--2---:R-:W2:Y:S04]  /*5b40*/  LDL.LU.64 R132, [R1+0x20] ;  /* 0x0000200001847983 */ /* 0x004ea80000300a00 */
[----:B------:R-:W5:Y:S04]  /*5b50*/  LDL.LU.64 R134, [R1+0x28] ;  /* 0x0000280001867983 */ /* 0x000f680000300a00 */
[----:B------:R-:W3:Y:S04]  /*5b60*/  LDL.LU.64 R136, [R1+0x30] ;  /* 0x0000300001887983 */ /* 0x000ee80000300a00 */
[----:B------:R-:W4:Y:S04]  /*5b70*/  LDL.LU.64 R138, [R1+0x38] ;  /* 0x00003800018a7983 */ /* 0x000f280000300a00 */
[----:B------:R-:W2:Y:S04]  /*5b80*/  LDL.LU.64 R140, [R1+0x40] ;  /* 0x00004000018c7983 */ /* 0x000ea80000300a00 */
[----:B------:R-:W5:Y:S04]  /*5b90*/  LDL.LU.64 R142, [R1+0x48] ;  /* 0x00004800018e7983 */ /* 0x000f680000300a00 */
[----:B------:R-:W3:Y:S04]  /*5ba0*/  LDL.LU.64 R144, [R1+0x50] ;  /* 0x0000500001907983 */ /* 0x000ee80000300a00 */
[----:B------:R-:W4:Y:S04]  /*5bb0*/  LDL.LU.64 R146, [R1+0x58] ;  /* 0x0000580001927983 */ /* 0x000f280000300a00 */
[----:B------:R-:W2:Y:S04]  /*5bc0*/  LDL.LU.64 R148, [R1+0x60] ;  /* 0x0000600001947983 */ /* 0x000ea80000300a00 */
[----:B------:R-:W5:Y:S04]  /*5bd0*/  LDL.LU.64 R150, [R1+0x68] ;  /* 0x0000680001967983 */ /* 0x000f680000300a00 */
[----:B-----5:R-:W-:Y:S04]  /*5be0*/  STL.64 [R1+0x8c8], R150 ;  /* 0x0008c89601007387 */ /* 0x020fe80000100a00 */
[----:B--2---:R-:W-:Y:S04]  /*5bf0*/  STL.64 [R1+0x8c0], R148 ;  /* 0x0008c09401007387 */ /* 0x004fe80000100a00 */
[----:B----4-:R-:W-:Y:S04]  /*5c00*/  STL.64 [R1+0x8b8], R146 ;  /* 0x0008b89201007387 */ /* 0x010fe80000100a00 */
[----:B---3--:R-:W-:Y:S04]  /*5c10*/  STL.64 [R1+0x8b0], R144 ;  /* 0x0008b09001007387 */ /* 0x008fe80000100a00 */
        /* <DEDUP_REMOVED lines=60> */
[----:B-1----:R-:W2:Y:S04]  /*5fe0*/  LDL.LU.64 R24, [R1+0x200] ;  /* 0x0002000001187983 */ /* 0x002ea80000300a00 */
[----:B------:R-:W2:Y:S04]  /*5ff0*/  LDL.LU.64 R26, [R1+0x208] ;  /* 0x00020800011a7983 */ /* 0x000ea80000300a00 */
        /* <DEDUP_REMOVED lines=61> */
[----:B------:R-:W2:Y:S01]  /*63d0*/  LDL.LU.64 R150, [R1+0x3f8] ;  /* 0x0003f80001967983 */ /* 0x000ea20000300a00 */
[----:B------:R-:W-:-:S02]  /*63e0*/  UIADD3.64 UR40, UR44, 0x1fe, URZ ;  /* 0x000001fe2c287897 */ /* 0x000fc4000fffe03f */
[----:B------:R-:W-:Y:S01]  /*63f0*/  UIADD3.64 UR48, UR44, 0x200, URZ ;  /* 0x000002002c307897 */ /* 0x000fe2000fffe03f */
[----:B------:R-:W3:Y:S01]  /*6400*/  LDL.LU.64 R152, [R1+0x70] ;  /* 0x0000700001987983 */ /* 0x000ee20000300a00 */
[----:B------:R-:W-:Y:S01]  /*6410*/  UMOV UR50, UR46 ;  /* 0x0000002e00327c82 */ /* 0x000fe20008000000 */
[----:B------:R-:W-:Y:S01]  /*6420*/  UMOV UR51, UR47 ;  /* 0x0000002f00337c82 */ /* 0x000fe20008000000 */
[----:B------:R-:W-:Y:S01]  /*6430*/  UIADD3.64 UR36, UR44, 0x202, URZ ;  /* 0x000002022c247897 */ /* 0x000fe2000fffe03f */
[----:B------:R-:W3:Y:S01]  /*6440*/  LDL.LU.64 R154, [R1+0x78] ;  /* 0x00007800019a7983 */ /* 0x000ee20000300a00 */
[----:B------:R-:W-:Y:S02]  /*6450*/  UIADD3.64 UR32, UR44, 0x204, URZ ;  /* 0x000002042c207897 */ /* 0x000fe4000fffe03f */
[----:B------:R-:W-:Y:S01]  /*6460*/  UIADD3.64 UR28, UR44, 0x9fe, URZ ;  /* 0x000009fe2c1c7897 */ /* 0x000fe2000fffe03f */
[----:B------:R-:W3:Y:S01]  /*6470*/  LDL.LU.64 R156, [R1+0x80] ;  /* 0x00008000019c7983 */ /* 0x000ee20000300a00 */
[----:B------:R-:W-:-:S02]  /*6480*/  UIADD3.64 UR24, UR44, 0xa00, URZ ;  /* 0x00000a002c187897 */ /* 0x000fc4000fffe03f */
[----:B------:R-:W-:Y:S01]  /*6490*/  UIADD3.64 UR20, UR44, 0xa02, URZ ;  /* 0x00000a022c147897 */ /* 0x000fe2000fffe03f */
[----:B------:R-:W3:Y:S01]  /*64a0*/  LDL.LU.64 R158, [R1+0x88] ;  /* 0x00008800019e7983 */ /* 0x000ee20000300a00 */
[----:B------:R-:W-:-:S03]  /*64b0*/  UIADD3.64 UR16, UR44, 0xa04, URZ ;  /* 0x00000a042c107897 */ /* 0x000fc6000fffe03f */
        /* <DEDUP_REMOVED lines=46> */
[----:B--2---:R-:W-:-:S06]  /*67a0*/  WARPGROUP.ARRIVE ;  /* 0x00000000000079c5 */ /* 0x004fcc0000000000 */
        /* <DEDUP_REMOVED lines=94> */
[----:B-1----:R-:W3:Y:S04]  /*6d90*/  LDL.LU.64 R150, [R1+0x8c8] ;  /* 0x0008c80001967983 */ /* 0x002ee80000300a00 */
        /* <DEDUP_REMOVED lines=13> */
[----:B------:R-:W-:-:S02]  /*6e70*/  UIADD3.64 UR40, UR44, 0x3fe, URZ ;  /* 0x000003fe2c287897 */ /* 0x000fc4000fffe03f */
[----:B------:R-:W-:Y:S01]  /*6e80*/  UIADD3.64 UR48, UR44, 0x400, URZ ;  /* 0x000004002c307897 */ /* 0x000fe2000fffe03f */
[----:B------:R-:W2:Y:S01]  /*6e90*/  LDL.LU.64 R122, [R1+0x858] ;  /* 0x00085800017a7983 */ /* 0x000ea20000300a00 */
[----:B------:R-:W-:Y:S01]  /*6ea0*/  UMOV UR50, UR46 ;  /* 0x0000002e00327c82 */ /* 0x000fe20008000000 */
[----:B------:R-:W-:Y:S01]  /*6eb0*/  UMOV UR51, UR47 ;  /* 0x0000002f00337c82 */ /* 0x000fe20008000000 */
[----:B------:R-:W-:Y:S01]  /*6ec0*/  UIADD3.64 UR36, UR44, 0x402, URZ ;  /* 0x000004022c247897 */ /* 0x000fe2000fffe03f */
[----:B------:R-:W2:Y:S01]  /*6ed0*/  LDL.LU.64 R120, [R1+0x850] ;  /* 0x0008500001787983 */ /* 0x000ea20000300a00 */
[----:B------:R-:W-:Y:S02]  /*6ee0*/  UIADD3.64 UR32, UR44, 0x404, URZ ;  /* 0x000004042c207897 */ /* 0x000fe4000fffe03f */
[----:B------:R-:W-:Y:S01]  /*6ef0*/  UIADD3.64 UR28, UR44, 0xbfe, URZ ;  /* 0x00000bfe2c1c7897 */ /* 0x000fe2000fffe03f */
[----:B------:R-:W2:Y:S01]  /*6f00*/  LDL.LU.64 R118, [R1+0x848] ;  /* 0x0008480001767983 */ /* 0x000ea20000300a00 */
[----:B------:R-:W-:-:S02]  /*6f10*/  UIADD3.64 UR24, UR44, 0xc00, URZ ;  /* 0x00000c002c187897 */ /* 0x000fc4000fffe03f */
[----:B------:R-:W-:Y:S01]  /*6f20*/  UIADD3.64 UR20, UR44, 0xc02, URZ ;  /* 0x00000c022c147897 */ /* 0x000fe2000fffe03f */
[----:B------:R-:W2:Y:S01]  /*6f30*/  LDL.LU.64 R116, [R1+0x840] ;  /* 0x0008400001747983 */ /* 0x000ea20000300a00 */
[----:B------:R-:W-:-:S03]  /*6f40*/  UIADD3.64 UR16, UR44, 0xc04, URZ ;  /* 0x00000c042c107897 */ /* 0x000fc6000fffe03f */
        /* <DEDUP_REMOVED lines=77> */
[----:B------:R-:W-:Y:S04]  /*7420*/  STL.64 [R1], R124 ;  /* 0x0000007c01007387 */ /* 0x000fe80000100a00 */
        /* <DEDUP_REMOVED lines=78> */
[----:B------:R-:W-:Y:S02]  /*7910*/  UIADD3.64 UR36, UR44, 0x602, URZ ;  /* 0x000006022c247897 */ /* 0x000fe4000fffe03f */
[----:B------:R-:W-:Y:S02]  /*7920*/  UIADD3.64 UR32, UR44, 0x604, URZ ;  /* 0x000006042c207897 */ /* 0x000fe4000fffe03f */
[----:B------:R-:W-:Y:S02]  /*7930*/  UIADD3.64 UR28, UR44, 0xdfe, URZ ;  /* 0x00000dfe2c1c7897 */ /* 0x000fe4000fffe03f */
[----:B------:R-:W-:Y:S02]  /*7940*/  UIADD3.64 UR24, UR44, 0xe00, URZ ;  /* 0x00000e002c187897 */ /* 0x000fe4000fffe03f */
[----:B------:R-:W-:Y:S02]  /*7950*/  UIADD3.64 UR20, UR44, 0xe02, URZ ;  /* 0x00000e022c147897 */ /* 0x000fe4000fffe03f */
[----:B------:R-:W-:-:S02]  /*7960*/  UIADD3.64 UR16, UR44, 0xe04, URZ ;  /* 0x00000e042c107897 */ /* 0x000fc4000fffe03f */
[----:B------:R-:W-:Y:S02]  /*7970*/  UIADD3 UR15, UR15, 0x80, URZ ;  /* 0x000000800f0f7890 */ /* 0x000fe4000fffe03f */
[----:B------:R-:W-:-:S04]  /*7980*/  UIADD3 UR56, UR56, 0x1, URZ ;  /* 0x0000000138387890 */ /* 0x000fc8000fffe03f */
[----:B------:R-:W-:Y:S01]  /*7990*/  ISETP.LE.AND P0, PT, R2, UR15, PT ;  /* 0x0000000f02007c0c */ /* 0x000fe2000bf03270 */
[----:B------:R-:W-:-:S04]  /*79a0*/  UISETP.NE.U32.AND UP0, UPT, UR56, 0x4, UPT ;  /* 0x000000043800788c */ /* 0x000fc8000bf05070 */
[----:B------:R-:W-:Y:S02]  /*79b0*/  USEL UR8, URZ, 0x1, UP0 ;  /* 0x000000013f087887 */ /* 0x000fe40008000000 */
[----:B------:R-:W-:-:S04]  /*79c0*/  USEL UR56, UR56, URZ, UP0 ;  /* 0x0000003f38387287 */ /* 0x000fc80008000000 */
[----:B------:R-:W-:Y:S01]  /*79d0*/  LOP3.LUT R0, R0, UR8, RZ, 0x3c, !PT ;  /* 0x0000000800007c12 */ /* 0x000fe2000f8e3cff */
[----:B--2---:R-:W-:-:S06]  /*79e0*/  WARPGROUP.ARRIVE ;  /* 0x00000000000079c5 */ /* 0x004fcc0000000000 */
[----:B------:R-:W-:Y:S01]  /*79f0*/  HGMMA.64x256x16.F32.BF16 R24, gdesc[UR40].tnspB, R24, gsb0 ;  /* 0x43e00000281879f0 */ /* 0x000fe20008001818 */
[----:B------:R-:W-:Y:S01]  /*7a00*/  UIADD3.64 UR40, UR44, 0x600, URZ ;  /* 0x000006002c287897 */ /* 0x000fe2000fffe03f */
[----:B------:R-:W-:Y:S01]  /*7a10*/  UMOV UR42, UR46 ;  /* 0x0000002e002a7c82 */ /* 0x000fe20008000000 */
[----:B------:R-:W-:Y:S01]  /*7a20*/  UMOV UR43, UR47 ;  /* 0x0000002f002b7c82 */ /* 0x000fe20008000000 */
[----:B------:R-:W-:Y:S02]  /*7a30*/  WARPGROUP.DEPBAR.LE gsb0, 0x0 ;  /* 0x00008000000079c5 */ /* 0x000fe40000010000 */
[----:B------:R-:W-:-:S15]  /*7a40*/  WARPGROUP.ARRIVE ;  /* 0x00000000000079c5 */ /* 0x000fde0000000000 */
[----:B------:R-:W-:-:S07]  /*7a50*/  NOP ;  /* 0x0000000000007918 */ /* 0x000fce0000000000 */
        /* <DEDUP_REMOVED lines=26> */
[----:B---3--:R-:W-:Y:S05]  /*7c00*/  @!P0 BRA `(.L_x_49) ;  /* 0xffffffd000288947 */ /* 0x008fea000383ffff */
.L_x_47:
[----:B------:R-:W5:Y:S04]  /*7c10*/  LDL.LU R156, [R1+0x444] ;  /* 0x00044400019c7983 */ /* 0x000f680000300800 */
[----:B------:R-:W2:Y:S04]  /*7c20*/  LDL.LU R155, [R1+0x440] ;  /* 0x00044000019b7983 */ /* 0x000ea80000300800 */
        /* <DEDUP_REMOVED lines=15> */
[----:B----4-:R-:W4:Y:S04]  /*7d20*/  LDL.LU R7, [R1+0x560] ;  /* 0x0005600001077983 */ /* 0x010f280000300800 */
[----:B------:R-:W4:Y:S04]  /*7d30*/  LDL.LU R16, [R1+0x4e4] ;  /* 0x0004e40001107983 */ /* 0x000f280000300800 */
[----:B------:R-:W4:Y:S04]  /*7d40*/  LDL.LU R15, [R1+0x4e0] ;  /* 0x0004e000010f7983 */ /* 0x000f280000300800 */
[----:B------:R-:W4:Y:S04]  /*7d50*/  LDL.LU R14, [R1+0x4f4] ;  /* 0x0004f400010e7983 */ /* 0x000f280000300800 */
[----:B------:R-:W4:Y:S04]  /*7d60*/  LDL.LU R13, [R1+0x4f0] ;  /* 0x0004f000010d7983 */ /* 0x000f280000300800 */
[----:B------:R-:W4:Y:S04]  /*7d70*/  LDL.LU R6, [R1+0x574] ;  /* 0x0005740001067983 */ /* 0x000f280000300800 */
[----:B------:R-:W4:Y:S04]  /*7d80*/  LDL.LU R5, [R1+0x570] ;  /* 0x0005700001057983 */ /* 0x000f280000300800 */
[----:B------:R-:W4:Y:S04]  /*7d90*/  LDL.LU R4, [R1+0x5c4] ;  /* 0x0005c40001047983 */ /* 0x000f280000300800 */
[----:B-1-3--:R-:W3:Y:S04]  /*7da0*/  LDL.LU R2, [R1+0x5c0] ;  /* 0x0005c00001027983 */ /* 0x00aee80000300800 */
[----:B------:R-:W5:Y:S04]  /*7db0*/  LDL.LU R158, [R1+0x404] ;  /* 0x00040400019e7983 */ /* 0x000f680000300800 */
[----:B------:R-:W5:Y:S04]  /*7dc0*/  LDL.LU R157, [R1+0x400] ;  /* 0x00040000019d7983 */ /* 0x000f680000300800 */
[----:B------:R1:W-:Y:S04]  /*7dd0*/  STL [R1+0x7dc], R56 ;  /* 0x0007dc3801007387 */ /* 0x0003e80000100800 */
[----:B------:R1:W-:Y:S04]  /*7de0*/  STL [R1+0x7d8], R57 ;  /* 0x0007d83901007387 */ /* 0x0003e80000100800 */
[----:B------:R-:W-:Y:S04]  /*7df0*/  STL [R1+0x7d4], R58 ;  /* 0x0007d43a01007387 */ /* 0x000fe80000100800 */
        /* <DEDUP_REMOVED lines=71> */
[----:B------:R-:W-:Y:S01]  /*8270*/  STL [R1+0x6b4], R130 ;  /* 0x0006b48201007387 */ /* 0x000fe20000100800 */
[----:B-----5:R-:W-:-:S03]  /*8280*/  F2FP.BF16.F32.PACK_AB R0, R158, R157 ;  /* 0x0000009d9e00723e */ /* 0x020fc600000010ff */
        /* <DEDUP_REMOVED lines=19> */
[----:B------:R5:W-:Y:S04]  /*83c0*/  STL [R1+0x664], R150 ;  /* 0x0006649601007387 */ /* 0x000be80000100800 */
[----:B------:R3:W-:Y:S04]  /*83d0*/  STL [R1+0x660], R151 ;  /* 0x0006609701007387 */ /* 0x0007e80000100800 */
[----:B------:R3:W-:Y:S04]  /*83e0*/  STL [R1+0x650], R0 ;  /* 0x0006500001007387 */ /* 0x0007e80000100800 */
[----:B------:R-:W5:Y:S04]  /*83f0*/  LDL.LU R202, [R1+0x40c] ;  /* 0x00040c0001ca7983 */ /* 0x000f680000300800 */
[----:B------:R-:W5:Y:S04]  /*8400*/  LDL.LU R201, [R1+0x408] ;  /* 0x0004080001c97983 */ /* 0x000f680000300800 */
[----:B------:R-:W3:Y:S04]  /*8410*/  LDL.LU R200, [R1+0x414] ;  /* 0x0004140001c87983 */ /* 0x000ee80000300800 */
        /* <DEDUP_REMOVED lines=10> */
[----:B------:R-:W3:Y:S01]  /*84c0*/  LDL.LU R189, [R1+0x438] ;  /* 0x0004380001bd7983 */ /* 0x000ee20000300800 */
[----:B------:R-:W-:-:S02]  /*84d0*/  IMAD.MOV.U32 R188, RZ, RZ, R156 ;  /* 0x000000ffffbc7224 */ /* 0x000fc400078e009c */
[----:B--2---:R-:W-:Y:S01]  /*84e0*/  IMAD.MOV.U32 R187, RZ, RZ, R155 ;  /* 0x000000ffffbb7224 */ /* 0x004fe200078e009b */
[----:B------:R-:W2:Y:S04]  /*84f0*/  LDL.LU R186, [R1+0x44c] ;  /* 0x00044c0001ba7983 */ /* 0x000ea80000300800 */
[----:B------:R-:W2:Y:S01]  /*8500*/  LDL.LU R185, [R1+0x448] ;  /* 0x0004480001b97983 */ /* 0x000ea20000300800 */
[----:B------:R-:W-:Y:S02]  /*8510*/  IMAD.MOV.U32 R184, RZ, RZ, R154 ;  /* 0x000000ffffb87224 */ /* 0x000fe400078e009a */
[----:B------:R-:W-:Y:S01]  /*8520*/  IMAD.MOV.U32 R183, RZ, RZ, R153 ;  /* 0x000000ffffb77224 */ /* 0x000fe200078e0099 */
[----:B------:R-:W2:Y:S04]  /*8530*/  LDL.LU R182, [R1+0x45c] ;  /* 0x00045c0001b67983 */ /* 0x000ea80000300800 */
[----:B------:R-:W2:Y:S01]  /*8540*/  LDL.LU R181, [R1+0x458] ;  /* 0x0004580001b57983 */ /* 0x000ea20000300800 */
[----:B------:R-:W-:-:S02]  /*8550*/  IMAD.MOV.U32 R180, RZ, RZ, R152 ;  /* 0x000000ffffb47224 */ /* 0x000fc400078e0098 */
[----:B------:R-:W-:Y:S01]  /*8560*/  IMAD.MOV.U32 R179, RZ, RZ, R23 ;  /* 0x000000ffffb37224 */ /* 0x000fe200078e0017 */
[----:B------:R-:W2:Y:S04]  /*8570*/  LDL.LU R178, [R1+0x46c] ;  /* 0x00046c0001b27983 */ /* 0x000ea80000300800 */
[----:B------:R-:W2:Y:S01]  /*8580*/  LDL.LU R177, [R1+0x468] ;  /* 0x0004680001b17983 */ /* 0x000ea20000300800 */
[----:B------:R-:W-:Y:S02]  /*8590*/  IMAD.MOV.U32 R176, RZ, RZ, R22 ;  /* 0x000000ffffb07224 */ /* 0x000fe400078e0016 */
[----:B------:R-:W-:Y:S01]  /*85a0*/  IMAD.MOV.U32 R175, RZ, RZ, R21 ;  /* 0x000000ffffaf7224 */ /* 0x000fe200078e0015 */
        /* <DEDUP_REMOVED lines=25> */
[----:B------:R-:W2:Y:S01]  /*8740*/  LDL.LU R21, [R1+0x4d8] ;  /* 0x0004d80001157983 */ /* 0x000ea20000300800 */
[----:B----4-:R-:W-:-:S02]  /*8750*/  IMAD.MOV.U32 R20, RZ, RZ, R16 ;  /* 0x000000ffff147224 */ /* 0x010fc400078e0010 */
[----:B------:R-:W-:Y:S01]  /*8760*/  IMAD.MOV.U32 R19, RZ, RZ, R15 ;  /* 0x000000ffff137224 */ /* 0x000fe200078e000f */
[----:B------:R-:W4:Y:S01]  /*8770*/  LDL.LU R18, [R1+0x4ec] ;  /* 0x0004ec0001127983 */ /* 0x000f220000300800 */
[----:B------:R-:W-:Y:S02]  /*8780*/  IMAD.MOV.U32 R16, RZ, RZ, R14 ;  /* 0x000000ffff107224 */ /* 0x000fe400078e000e */
[----:B------:R-:W-:Y:S01]  /*8790*/  IMAD.MOV.U32 R15, RZ, RZ, R13 ;  /* 0x000000ffff0f7224 */ /* 0x000fe200078e000d */
[----:B------:R-:W4:Y:S04]  /*87a0*/  LDL.LU R17, [R1+0x4e8] ;  /* 0x0004e80001117983 */ /* 0x000f280000300800 */
[----:B------:R-:W4:Y:S04]  /*87b0*/  LDL.LU R14, [R1+0x4fc] ;  /* 0x0004fc00010e7983 */ /* 0x000f280000300800 */
[----:B------:R-:W4:Y:S01]  /*87c0*/  LDL.LU R13, [R1+0x4f8] ;  /* 0x0004f800010d7983 */ /* 0x000f220000300800 */
[----:B-1----:R-:W-:-:S02]  /*87d0*/  F2FP.BF16.F32.PACK_AB R56, R188, R187 ;  /* 0x000000bbbc38723e */ /* 0x002fc400000010ff */
[----:B------:R-:W-:Y:S01]  /*87e0*/  F2FP.BF16.F32.PACK_AB R57, R184, R183 ;  /* 0x000000b7b839723e */ /* 0x000fe200000010ff */
[----:B------:R-:W-:Y:S01]  /*87f0*/  BAR.SYNC.DEFER_BLOCKING 0x0 ;  /* 0x0000000000007b1d */ /* 0x000fe20000010000 */
[----:B------:R-:W-:Y:S02]  /*8800*/  F2FP.BF16.F32.PACK_AB R23, R152, R23 ;  /* 0x000000179817723e */ /* 0x000fe400000010ff */
[----:B------:R-:W-:-:S03]  /*8810*/  F2FP.BF16.F32.PACK_AB R15, R16, R15 ;  /* 0x0000000f100f723e */ /* 0x000fc600000010ff */
[----:B------:R1:W-:Y:S01]  /*8820*/  STL [R1+0x630], R56 ;  /* 0x0006303801007387 */ /* 0x0003e20000100800 */
[----:B------:R-:W-:Y:S02]  /*8830*/  F2FP.BF16.F32.PACK_AB R24, R25, R24 ;  /* 0x000000181918723e */ /* 0x000fe400000010ff */
[----:B------:R-:W-:Y:S02]  /*8840*/  F2FP.BF16.F32.PACK_AB R32, R33, R32 ;  /* 0x000000202120723e */ /* 0x000fe400000010ff */
[----:B------:R-:W-:Y:S02]  /*8850*/  F2FP.BF16.F32.PACK_AB R40, R41, R40 ;  /* 0x000000282928723e */ /* 0x000fe400000010ff */
[----:B------:R-:W-:Y:S01]  /*8860*/  F2FP.BF16.F32.PACK_AB R48, R49, R48 ;  /* 0x000000303130723e */ /* 0x000fe200000010ff */
[----:B------:R-:W1:Y:S01]  /*8870*/  @!P1 SYNCS.CCTL.IV [UR59+0x80000] ;  /* 0x08000000ff0099b1 */ /* 0x000e62000800003b */
[----:B-----5:R-:W-:Y:S01]  /*8880*/  F2FP.BF16.F32.PACK_AB R150, R202, R201 ;  /* 0x000000c9ca96723e */ /* 0x020fe200000010ff */
[----:B-1----:R-:W-:Y:S01]  /*8890*/  BAR.SYNC.DEFER_BLOCKING 0x0 ;  /* 0x0000000000007b1d */ /* 0x002fe20000010000 */
[----:B---3--:R-:W-:-:S02]  /*88a0*/  F2FP.BF16.F32.PACK_AB R151, R200, R199 ;  /* 0x000000c7c897723e */ /* 0x008fc400000010ff */
[----:B------:R-:W-:Y:S02]  /*88b0*/  F2FP.BF16.F32.PACK_AB R3, R198, R197 ;  /* 0x000000c5c603723e */ /* 0x000fe400000010ff */
[----:B------:R-:W-:Y:S01]  /*88c0*/  F2FP.BF16.F32.PACK_AB R130, R196, R195 ;  /* 0x000000c3c482723e */ /* 0x000fe200000010ff */
[----:B------:R-:W1:Y:S01]  /*88d0*/  @!P1 SYNCS.CCTL.IV [UR59+0x80008] ;  /* 0x08000800ff0099b1 */ /* 0x000e62000800003b */
[----:B------:R-:W-:Y:S01]  /*88e0*/  F2FP.BF16.F32.PACK_AB R131, R194, R193 ;  /* 0x000000c1c283723e */ /* 0x000fe200000010ff */
[----:B-1----:R-:W-:Y:S01]  /*88f0*/  BAR.SYNC.DEFER_BLOCKING 0x0 ;  /* 0x0000000000007b1d */ /* 0x002fe20000010000 */
[----:B------:R-:W-:Y:S02]  /*8900*/  F2FP.BF16.F32.PACK_AB R132, R192, R191 ;  /* 0x000000bfc084723e */ /* 0x000fe400000010ff */
[----:B------:R-:W-:Y:S02]  /*8910*/  F2FP.BF16.F32.PACK_AB R133, R190, R189 ;  /* 0x000000bdbe85723e */ /* 0x000fe400000010ff */
[----:B--2---:R-:W-:Y:S01]  /*8920*/  F2FP.BF16.F32.PACK_AB R0, R186, R185 ;  /* 0x000000b9ba00723e */ /* 0x004fe200000010ff */
[----:B------:R-:W1:Y:S01]  /*8930*/  @!P1 SYNCS.CCTL.IV [UR59+0x80010] ;  /* 0x08001000ff0099b1 */ /* 0x000e62000800003b */
[----:B------:R-:W-:-:S03]  /*8940*/  F2FP.BF16.F32.PACK_AB R56, R182, R181 ;  /* 0x000000b5b638723e */ /* 0x000fc600000010ff */
[----:B------:R2:W-:Y:S04]  /*8950*/  STL [R1+0x634], R0 ;  /* 0x0006340001007387 */ /* 0x0005e80000100800 */
[----:B------:R3:W-:Y:S04]  /*8960*/  STL [R1+0x638], R57 ;  /* 0x0006383901007387 */ /* 0x0007e80000100800 */
[----:B------:R5:W-:Y:S01]  /*8970*/  STL [R1+0x63c], R56 ;  /* 0x00063c3801007387 */ /* 0x000be20000100800 */
[----:B--2---:R-:W-:Y:S02]  /*8980*/  F2FP.BF16.F32.PACK_AB R0, R180, R179 ;  /* 0x000000b3b400723e */ /* 0x004fe400000010ff */
[----:B------:R-:W-:-:S03]  /*8990*/  F2FP.BF16.F32.PACK_AB R146, R172, R171 ;  /* 0x000000abac92723e */ /* 0x000fc600000010ff */
[----:B------:R2:W-:Y:S01]  /*89a0*/  STL [R1+0x620], R0 ;  /* 0x0006200001007387 */ /* 0x0005e20000100800 */
[----:B---3--:R-:W-:Y:S02]  /*89b0*/  F2FP.BF16.F32.PACK_AB R57, R178, R177 ;  /* 0x000000b1b239723e */ /* 0x008fe400000010ff */
[----:B-----5:R-:W-:Y:S01]  /*89c0*/  F2FP.BF16.F32.PACK_AB R56, R176, R175 ;  /* 0x000000afb038723e */ /* 0x020fe200000010ff */
[----:B-1----:R-:W-:Y:S01]  /*89d0*/  BAR.SYNC.DEFER_BLOCKING 0x0 ;  /* 0x0000000000007b1d */ /* 0x002fe20000010000 */
[----:B------:R-:W-:Y:S02]  /*89e0*/  F2FP.BF16.F32.PACK_AB R147, R170, R169 ;  /* 0x000000a9aa93723e */ /* 0x000fe400000010ff */
[----:B--2---:R-:W-:-:S03]  /*89f0*/  F2FP.BF16.F32.PACK_AB R0, R174, R173 ;  /* 0x000000adae00723e */ /* 0x004fc600000010ff */
[----:B------:R-:W-:Y:S01]  /*8a00*/  STL [R1+0x624], R57 ;  /* 0x0006243901007387 */ /* 0x000fe20000100800 */
[----:B------:R-:W-:-:S03]  /*8a10*/  F2FP.BF16.F32.PACK_AB R148, R168, R167 ;  /* 0x000000a7a894723e */ /* 0x000fc600000010ff */
[----:B------:R-:W-:Y:S04]  /*8a20*/  STL [R1+0x628], R56 ;  /* 0x0006283801007387 */ /* 0x000fe80000100800 */
[----:B------:R1:W-:Y:S01]  /*8a30*/  STL [R1+0x62c], R0 ;  /* 0x00062c0001007387 */ /* 0x0003e20000100800 */
[----:B------:R-:W-:Y:S02]  /*8a40*/  F2FP.BF16.F32.PACK_AB R149, R166, R165 ;  /* 0x000000a5a695723e */ /* 0x000fe400000010ff */
[----:B------:R-:W-:Y:S02]  /*8a50*/  F2FP.BF16.F32.PACK_AB R126, R164, R163 ;  /* 0x000000a3a47e723e */ /* 0x000fe400000010ff */
[----:B------:R-:W-:Y:S02]  /*8a60*/  F2FP.BF16.F32.PACK_AB R127, R162, R161 ;  /* 0x000000a1a27f723e */ /* 0x000fe400000010ff */
[----:B------:R-:W-:-:S02]  /*8a70*/  F2FP.BF16.F32.PACK_AB R128, R160, R159 ;  /* 0x0000009fa080723e */ /* 0x000fc400000010ff */
[----:B------:R-:W-:Y:S02]  /*8a80*/  F2FP.BF16.F32.PACK_AB R129, R158, R157 ;  /* 0x0000009d9e81723e */ /* 0x000fe400000010ff */
[----:B----4-:R-:W-:Y:S01]  /*8a90*/  F2FP.BF16.F32.PACK_AB R17, R18, R17 ;  /* 0x000000111211723e */ /* 0x010fe200000010ff */
[----:B------:R-:W-:Y:S01]  /*8aa0*/  IMAD.MOV.U32 R178, RZ, RZ, R12 ;  /* 0x000000ffffb27224 */ /* 0x000fe200078e000c */
[----:B-1----:R-:W-:Y:S01]  /*8ab0*/  F2FP.BF16.F32.PACK_AB R0, R156, R155 ;  /* 0x0000009b9c00723e */ /* 0x002fe200000010ff */
[----:B------:R-:W-:Y:S01]  /*8ac0*/  IMAD.MOV.U32 R177, RZ, RZ, R11 ;  /* 0x000000ffffb17224 */ /* 0x000fe200078e000b */
[----:B------:R-:W-:Y:S01]  /*8ad0*/  F2FP.BF16.F32.PACK_AB R56, R154, R153 ;  /* 0x000000999a38723e */ /* 0x000fe200000010ff */
[----:B------:R-:W1:Y:S02]  /*8ae0*/  @!P1 SYNCS.CCTL.IV [UR59+0x80018] ;  /* 0x08001800ff0099b1 */ /* 0x000e64000800003b */
[----:B------:R2:W-:Y:S04]  /*8af0*/  STL [R1+0x4a0], R0 ;  /* 0x0004a00001007387 */ /* 0x0005e80000100800 */
[----:B------:R-:W-:Y:S04]  /*8b00*/  STL [R1+0x4a4], R56 ;  /* 0x0004a43801007387 */ /* 0x000fe80000100800 */
[----:B------:R-:W-:Y:S01]  /*8b10*/  STL [R1+0x4a8], R23 ;  /* 0x0004a81701007387 */ /* 0x000fe20000100800 */
[----:B--2---:R-:W-:-:S05]  /*8b20*/  F2FP.BF16.F32.PACK_AB R0, R22, R21 ;  /* 0x000000151600723e */ /* 0x004fca00000010ff */
[----:B------:R2:W-:Y:S02]  /*8b30*/  STL [R1+0x4ac], R0 ;  /* 0x0004ac0001007387 */ /* 0x0005e40000100800 */
[----:B--2---:R-:W-:-:S05]  /*8b40*/  F2FP.BF16.F32.PACK_AB R0, R20, R19 ;  /* 0x000000131400723e */ /* 0x004fca00000010ff */
[----:B------:R2:W-:Y:S04]  /*8b50*/  STL [R1+0x490], R0 ;  /* 0x0004900001007387 */ /* 0x0005e80000100800 */
[----:B------:R3:W-:Y:S04]  /*8b60*/  STL [R1+0x494], R17 ;  /* 0x0004941101007387 */ /* 0x0007e80000100800 */
[----:B------:R4:W-:Y:S01]  /*8b70*/  STL [R1+0x498], R15 ;  /* 0x0004980f01007387 */ /* 0x0009e20000100800 */
[----:B--2---:R-:W-:-:S05]  /*8b80*/  F2FP.BF16.F32.PACK_AB R0, R14, R13 ;  /* 0x0000000d0e00723e */ /* 0x004fca00000010ff */
[----:B------:R2:W-:Y:S04]  /*8b90*/  STL [R1+0x49c], R0 ;  /* 0x00049c0001007387 */ /* 0x0005e80000100800 */
[----:B------:R-:W5:Y:S04]  /*8ba0*/  LDL.LU R194, [R1+0x504] ;  /* 0x0005040001c27983 */ /* 0x000f680000300800 */
        /* <DEDUP_REMOVED lines=46> */
[----:B---3--:R-:W-:Y:S01]  /*8e90*/  IMAD.MOV.U32 R17, RZ, RZ, R2 ;  /* 0x000000ffff117224 */ /* 0x008fe200078e0002 */
[----:B------:R-:W3:Y:S04]  /*8ea0*/  LDL.LU R16, [R1+0x5cc] ;  /* 0x0005cc0001107983 */ /* 0x000ee80000300800 */
[----:B----4-:R-:W3:Y:S04]  /*8eb0*/  LDL.LU R15, [R1+0x5c8] ;  /* 0x0005c800010f7983 */ /* 0x010ee80000300800 */
[----:B------:R-:W4:Y:S04]  /*8ec0*/  LDL.LU R14, [R1+0x5d4] ;  /* 0x0005d400010e7983 */ /* 0x000f280000300800 */
        /* <DEDUP_REMOVED lines=10> */
[----:B------:R-:W4:Y:S01]  /*8f70*/  LDL.LU R2, [R1+0x5f8] ;  /* 0x0005f80001027983 */ /* 0x000f220000300800 */
[----:B------:R-:W-:-:S02]  /*8f80*/  F2FP.BF16.F32.PACK_AB R56, R178, R177 ;  /* 0x000000b1b238723e */ /* 0x000fc400000010ff */
[----:B------:R-:W-:Y:S02]  /*8f90*/  F2FP.BF16.F32.PACK_AB R57, R174, R173 ;  /* 0x000000adae39723e */ /* 0x000fe400000010ff */
[----:B------:R-:W-:Y:S01]  /*8fa0*/  F2FP.BF16.F32.PACK_AB R17, R18, R17 ;  /* 0x000000111211723e */ /* 0x000fe200000010ff */
[----:B------:R1:W-:Y:S01]  /*8fb0*/  STL [R1+0x460], R56 ;  /* 0x0004603801007387 */ /* 0x0003e20000100800 */
[----:B-----5:R-:W-:Y:S02]  /*8fc0*/  F2FP.BF16.F32.PACK_AB R142, R194, R193 ;  /* 0x000000c1c28e723e */ /* 0x020fe400000010ff */
[----:B--2---:R-:W-:Y:S02]  /*8fd0*/  F2FP.BF16.F32.PACK_AB R143, R192, R191 ;  /* 0x000000bfc08f723e */ /* 0x004fe400000010ff */
[----:B------:R-:W-:Y:S02]  /*8fe0*/  F2FP.BF16.F32.PACK_AB R144, R190, R189 ;  /* 0x000000bdbe90723e */ /* 0x000fe400000010ff */
[----:B------:R-:W-:-:S02]  /*8ff0*/  F2FP.BF16.F32.PACK_AB R145, R188, R187 ;  /* 0x000000bbbc91723e */ /* 0x000fc400000010ff */
[----:B------:R-:W-:Y:S02]  /*9000*/  F2FP.BF16.F32.PACK_AB R122, R186, R185 ;  /* 0x000000b9ba7a723e */ /* 0x000fe400000010ff */
[----:B------:R-:W-:Y:S02]  /*9010*/  F2FP.BF16.F32.PACK_AB R123, R184, R183 ;  /* 0x000000b7b87b723e */ /* 0x000fe400000010ff */
[----:B------:R-:W-:Y:S02]  /*9020*/  F2FP.BF16.F32.PACK_AB R124, R182, R181 ;  /* 0x000000b5b67c723e */ /* 0x000fe400000010ff */
[----:B------:R-:W-:Y:S02]  /*9030*/  F2FP.BF16.F32.PACK_AB R125, R180, R179 ;  /* 0x000000b3b47d723e */ /* 0x000fe400000010ff */
[----:B------:R-:W-:-:S05]  /*9040*/  F2FP.BF16.F32.PACK_AB R0, R176, R175 ;  /* 0x000000afb000723e */ /* 0x000fca00000010ff */
[----:B------:R2:W-:Y:S01]  /*9050*/  STL [R1+0x464], R0 ;  /* 0x0004640001007387 */ /* 0x0005e20000100800 */
[----:B-1----:R-:W-:-:S03]  /*9060*/  F2FP.BF16.F32.PACK_AB R56, R172, R171 ;  /* 0x000000abac38723e */ /* 0x002fc600000010ff */
[----:B------:R1:W-:Y:S04]  /*9070*/  STL [R1+0x468], R57 ;  /* 0x0004683901007387 */ /* 0x0003e80000100800 */
[----:B------:R5:W-:Y:S01]  /*9080*/  STL [R1+0x46c], R56 ;  /* 0x00046c3801007387 */ /* 0x000be20000100800 */
[----:B--2---:R-:W-:Y:S02]  /*9090*/  F2FP.BF16.F32.PACK_AB R0, R170, R169 ;  /* 0x000000a9aa00723e */ /* 0x004fe400000010ff */
[----:B-1----:R-:W-:-:S03]  /*90a0*/  F2FP.BF16.F32.PACK_AB R57, R168, R167 ;  /* 0x000000a7a839723e */ /* 0x002fc600000010ff */
[----:B------:R1:W-:Y:S01]  /*90b0*/  STL [R1+0x450], R0 ;  /* 0x0004500001007387 */ /* 0x0003e20000100800 */
[----:B-----5:R-:W-:-:S03]  /*90c0*/  F2FP.BF16.F32.PACK_AB R56, R166, R165 ;  /* 0x000000a5a638723e */ /* 0x020fc600000010ff */
[----:B------:R-:W-:Y:S04]  /*90d0*/  STL [R1+0x454], R57 ;  /* 0x0004543901007387 */ /* 0x000fe80000100800 */
[----:B------:R-:W-:Y:S01]  /*90e0*/  STL [R1+0x458], R56 ;  /* 0x0004583801007387 */ /* 0x000fe20000100800 */
[----:B-1----:R-:W-:Y:S02]  /*90f0*/  F2FP.BF16.F32.PACK_AB R0, R164, R163 ;  /* 0x000000a3a400723e */ /* 0x002fe400000010ff */
[----:B------:R-:W-:-:S03]  /*9100*/  F2FP.BF16.F32.PACK_AB R138, R162, R161 ;  /* 0x000000a1a28a723e */ /* 0x000fc600000010ff */
[----:B------:R3:W-:Y:S04]  /*9110*/  STL [R1+0x45c], R0 ;  /* 0x00045c0001007387 */ /* 0x0007e80000100800 */
[----:B------:R-:W-:Y:S01]  /*9120*/  STL [R1+0x420], R17 ;  /* 0x0004201101007387 */ /* 0x000fe20000100800 */
[----:B------:R-:W-:Y:S02]  /*9130*/  F2FP.BF16.F32.PACK_AB R139, R160, R159 ;  /* 0x0000009fa08b723e */ /* 0x000fe400000010ff */
[----:B------:R-:W-:Y:S02]  /*9140*/  F2FP.BF16.F32.PACK_AB R140, R158, R157 ;  /* 0x0000009d9e8c723e */ /* 0x000fe400000010ff */
[----:B------:R-:W-:Y:S02]  /*9150*/  F2FP.BF16.F32.PACK_AB R141, R156, R155 ;  /* 0x0000009b9c8d723e */ /* 0x000fe400000010ff */
[----:B------:R-:W-:-:S02]  /*9160*/  F2FP.BF16.F32.PACK_AB R118, R154, R153 ;  /* 0x000000999a76723e */ /* 0x000fc400000010ff */
[----:B------:R-:W-:Y:S02]  /*9170*/  F2FP.BF16.F32.PACK_AB R119, R152, R23 ;  /* 0x000000179877723e */ /* 0x000fe400000010ff */
[----:B------:R-:W-:Y:S02]  /*9180*/  F2FP.BF16.F32.PACK_AB R120, R22, R21 ;  /* 0x000000151678723e */ /* 0x000fe400000010ff */
[----:B------:R-:W-:Y:S02]  /*9190*/  F2FP.BF16.F32.PACK_AB R121, R20, R19 ;  /* 0x000000131479723e */ /* 0x000fe400000010ff */
[----:B---3--:R-:W-:-:S05]  /*91a0*/  F2FP.BF16.F32.PACK_AB R0, R16, R15 ;  /* 0x0000000f1000723e */ /* 0x008fca00000010ff */
[----:B------:R1:W-:Y:S01]  /*91b0*/  STL [R1+0x424], R0 ;  /* 0x0004240001007387 */ /* 0x0003e20000100800 */
[----:B----4-:R-:W-:-:S05]  /*91c0*/  F2FP.BF16.F32.PACK_AB R13, R14, R13 ;  /* 0x0000000d0e0d723e */ /* 0x010fca00000010ff */
[----:B------:R-:W-:Y:S01]  /*91d0*/  STL [R1+0x428], R13 ;  /* 0x0004280d01007387 */ /* 0x000fe20000100800 */
[----:B------:R-:W-:-:S05]  /*91e0*/  F2FP.BF16.F32.PACK_AB R11, R12, R11 ;  /* 0x0000000b0c0b723e */ /* 0x000fca00000010ff */
[----:B------:R-:W-:Y:S01]  /*91f0*/  STL [R1+0x42c], R11 ;  /* 0x00042c0b01007387 */ /* 0x000fe20000100800 */
[----:B-1----:R-:W-:-:S05]  /*9200*/  F2FP.BF16.F32.PACK_AB R0, R10, R9 ;  /* 0x000000090a00723e */ /* 0x002fca00000010ff */
[----:B------:R1:W-:Y:S01]  /*9210*/  STL [R1+0x410], R0 ;  /* 0x0004100001007387 */ /* 0x0003e20000100800 */
[----:B------:R-:W-:-:S05]  /*9220*/  F2FP.BF16.F32.PACK_AB R7, R8, R7 ;  /* 0x000000070807723e */ /* 0x000fca00000010ff */
[----:B------:R-:W-:Y:S01]  /*9230*/  STL [R1+0x414], R7 ;  /* 0x0004140701007387 */ /* 0x000fe20000100800 */
[----:B------:R-:W-:-:S03]  /*9240*/  F2FP.BF16.F32.PACK_AB R5, R6, R5 ;  /* 0x000000050605723e */ /* 0x000fc600000010ff */
[----:B------:R-:W2:Y:S04]  /*9250*/  LDL.LU R60, [R1+0x204] ;  /* 0x00020400013c7983 */ /* 0x000ea80000300800 */
[----:B------:R-:W-:Y:S01]  /*9260*/  STL [R1+0x418], R5 ;  /* 0x0004180501007387 */ /* 0x000fe20000100800 */
[----:B-1----:R-:W-:-:S03]  /*9270*/  F2FP.BF16.F32.PACK_AB R0, R4, R2 ;  /* 0x000000020400723e */ /* 0x002fc600000010ff */
[----:B------:R-:W2:Y:S04]  /*9280*/  LDL.LU R59, [R1+0x200] ;  /* 0x00020000013b7983 */ /* 0x000ea80000300800 */
[----:B------:R1:W-:Y:S04]  /*9290*/  STL [R1+0x41c], R0 ;  /* 0x00041c0001007387 */ /* 0x0003e80000100800 */
[----:B------:R-:W3:Y:S04]  /*92a0*/  LDL.LU R58, [R1+0x20c] ;  /* 0x00020c00013a7983 */ /* 0x000ee80000300800 */
[----:B------:R-:W3:Y:S04]  /*92b0*/  LDL.LU R57, [R1+0x208] ;  /* 0x0002080001397983 */ /* 0x000ee80000300800 */
[----:B------:R-:W4:Y:S04]  /*92c0*/  LDL.LU R56, [R1+0x214] ;  /* 0x0002140001387983 */ /* 0x000f280000300800 */
[----:B------:R-:W4:Y:S04]  /*92d0*/  LDL.LU R252, [R1+0x210] ;  /* 0x0002100001fc7983 */ /* 0x000f280000300800 */
[----:B-1----:R-:W5:Y:S04]  /*92e0*/  LDL.LU R0, [R1+0x21c] ;  /* 0x00021c0001007983 */ /* 0x002f680000300800 */
[----:B------:R-:W5:Y:S04]  /*92f0*/  LDL.LU R251, [R1+0x218] ;  /* 0x0002180001fb7983 */ /* 0x000f680000300800 */
[----:B------:R-:W2:Y:S04]  /*9300*/  LDL.LU R250, [R1+0x224] ;  /* 0x0002240001fa7983 */ /* 0x000ea80000300800 */
[----:B------:R-:W2:Y:S04]  /*9310*/  LDL.LU R249, [R1+0x220] ;  /* 0x0002200001f97983 */ /* 0x000ea80000300800 */
[----:B------:R-:W3:Y:S04]  /*9320*/  LDL.LU R248, [R1+0x22c] ;  /* 0x00022c0001f87983 */ /* 0x000ee80000300800 */
[----:B------:R-:W3:Y:S04]  /*9330*/  LDL.LU R247, [R1+0x228] ;  /* 0x0002280001f77983 */ /* 0x000ee80000300800 */
[----:B------:R-:W5:Y:S04]  /*9340*/  LDL.LU R246, [R1+0x234] ;  /* 0x0002340001f67983 */ /* 0x000f680000300800 */
[----:B------:R-:W5:Y:S04]  /*9350*/  LDL.LU R245, [R1+0x230] ;  /* 0x0002300001f57983 */ /* 0x000f680000300800 */
[----:B------:R-:W5:Y:S04]  /*9360*/  LDL.LU R244, [R1+0x23c] ;  /* 0x00023c0001f47983 */ /* 0x000f680000300800 */
[----:B------:R-:W5:Y:S04]  /*9370*/  LDL.LU R243, [R1+0x238] ;  /* 0x0002380001f37983 */ /* 0x000f680000300800 */
[----:B------:R-:W4:Y:S04]  /*9380*/  LDL.LU R242, [R1+0x244] ;  /* 0x0002440001f27983 */ /* 0x000f280000300800 */
[----:B------:R-:W4:Y:S04]  /*9390*/  LDL.LU R241, [R1+0x240] ;  /* 0x0002400001f17983 */ /* 0x000f280000300800 */
[----:B------:R-:W5:Y:S04]  /*93a0*/  LDL.LU R240, [R1+0x24c] ;  /* 0x00024c0001f07983 */ /* 0x000f680000300800 */
        /* <DEDUP_REMOVED lines=108> */
[----:B------:R-:W5:Y:S01]  /*9a70*/  LDL.LU R2, [R1+0x3f8] ;  /* 0x0003f80001027983 */ /* 0x000f620000300800 */
[----:B---3--:R-:W-:-:S02]  /*9a80*/  F2FP.BF16.F32.PACK_AB R115, R248, R247 ;  /* 0x000000f7f873723e */ /* 0x008fc400000010ff */
[----:B----4-:R-:W-:Y:S02]  /*9a90*/  F2FP.BF16.F32.PACK_AB R248, R242, R241 ;  /* 0x000000f1f2f8723e */ /* 0x010fe400000010ff */
[----:B--2---:R-:W-:Y:S02]  /*9aa0*/  F2FP.BF16.F32.PACK_AB R114, R250, R249 ;  /* 0x000000f9fa72723e */ /* 0x004fe400000010ff */
[----:B-----5:R-:W-:Y:S02]  /*9ab0*/  F2FP.BF16.F32.PACK_AB R241, R232, R231 ;  /* 0x000000e7e8f1723e */ /* 0x020fe400000010ff */
[----:B------:R-:W-:Y:S02]  /*9ac0*/  F2FP.BF16.F32.PACK_AB R249, R240, R239 ;  /* 0x000000eff0f9723e */ /* 0x000fe400000010ff */
[----:B------:R-:W-:Y:S02]  /*9ad0*/  F2FP.BF16.F32.PACK_AB R232, R226, R225 ;  /* 0x000000e1e2e8723e */ /* 0x000fe400000010ff */
[----:B------:R-:W-:-:S02]  /*9ae0*/  F2FP.BF16.F32.PACK_AB R240, R234, R233 ;  /* 0x000000e9eaf0723e */ /* 0x000fc400000010ff */
[----:B------:R-:W-:Y:S02]  /*9af0*/  F2FP.BF16.F32.PACK_AB R225, R216, R215 ;  /* 0x000000d7d8e1723e */ /* 0x000fe400000010ff */
[----:B------:R-:W-:Y:S02]  /*9b00*/  F2FP.BF16.F32.PACK_AB R233, R224, R223 ;  /* 0x000000dfe0e9723e */ /* 0x000fe400000010ff */
[----:B------:R-:W-:Y:S02]  /*9b10*/  F2FP.BF16.F32.PACK_AB R216, R210, R209 ;  /* 0x000000d1d2d8723e */ /* 0x000fe400000010ff */
[----:B------:R-:W-:Y:S02]  /*9b20*/  F2FP.BF16.F32.PACK_AB R224, R218, R217 ;  /* 0x000000d9dae0723e */ /* 0x000fe400000010ff */
[----:B------:R-:W-:Y:S02]  /*9b30*/  F2FP.BF16.F32.PACK_AB R217, R208, R207 ;  /* 0x000000cfd0d9723e */ /* 0x000fe400000010ff */
[----:B------:R-:W-:-:S02]  /*9b40*/  F2FP.BF16.F32.PACK_AB R208, R202, R201 ;  /* 0x000000c9cad0723e */ /* 0x000fc400000010ff */
[----:B------:R-:W-:Y:S02]  /*9b50*/  F2FP.BF16.F32.PACK_AB R209, R200, R199 ;  /* 0x000000c7c8d1723e */ /* 0x000fe400000010ff */
[----:B------:R-:W-:Y:S02]  /*9b60*/  F2FP.BF16.F32.PACK_AB R136, R56, R252 ;  /* 0x000000fc3888723e */ /* 0x000fe400000010ff */
[----:B------:R-:W-:Y:S01]  /*9b70*/  F2FP.BF16.F32.PACK_AB R137, R0, R251 ;  /* 0x000000fb0089723e */ /* 0x000fe200000010ff */
[----:B------:R-:W2:Y:S01]  /*9b80*/  LDL.LU R56, [R1+0x4] ;  /* 0x0000040001387983 */ /* 0x000ea20000300800 */
        /* <DEDUP_REMOVED lines=32> */
[----:B------:R-:W2:Y:S04]  /*9d90*/  LDL.LU R8, [R1] ;  /* 0x0000000001087983 */ /* 0x000ea80000300800 */
[----:B------:R-:W3:Y:S04]  /*9da0*/  LDL.LU R57, [R1+0xc] ;  /* 0x00000c0001397983 */ /* 0x000ee80000300800 */
[----:B------:R-:W3:Y:S04]  /*9db0*/  LDL.LU R9, [R1+0x8] ;  /* 0x0000080001097983 */ /* 0x000ee80000300800 */
[----:B------:R-:W4:Y:S04]  /*9dc0*/  LDL.LU R58, [R1+0x14] ;  /* 0x00001400013a7983 */ /* 0x000f280000300800 */
[----:B------:R-:W4:Y:S01]  /*9dd0*/  LDL.LU R10, [R1+0x10] ;  /* 0x00001000010a7983 */ /* 0x000f220000300800 */
[----:B------:R-:W-:-:S03]  /*9de0*/  F2FP.BF16.F32.PACK_AB R19, R4, R2 ;  /* 0x000000020413723e */ /* 0x000fc600000010ff */
[----:B------:R-:W5:Y:S01]  /*9df0*/  LDL.LU R59, [R1+0x1c] ;  /* 0x00001c00013b7983 */ /* 0x000f620000300800 */
[----:B------:R-:W-:-:S03]  /*9e00*/  F2FP.BF16.F32.PACK_AB R18, R6, R5 ;  /* 0x000000050612723e */ /* 0x000fc600000010ff */
        /* <DEDUP_REMOVED lines=127> */
[----:B------:R-:W5:Y:S01]  /*a600*/  LDL.LU R244, [R1+0x1e0] ;  /* 0x0001e00001f47983 */ /* 0x000f620000300800 */
[----:B--2---:R-:W-:-:S03]  /*a610*/  F2FP.BF16.F32.PACK_AB R8, R56, R8 ;  /* 0x000000083808723e */ /* 0x004fc600000010ff */
[----:B------:R-:W2:Y:S01]  /*a620*/  LDL.LU R245, [R1+0x1e8] ;  /* 0x0001e80001f57983 */ /* 0x000ea20000300800 */
[----:B---3--:R-:W-:-:S03]  /*a630*/  F2FP.BF16.F32.PACK_AB R9, R57, R9 ;  /* 0x000000093909723e */ /* 0x008fc600000010ff */
[----:B------:R-:W3:Y:S01]  /*a640*/  LDL.LU R2, [R1+0x1f4] ;  /* 0x0001f40001027983 */ /* 0x000ee20000300800 */
[----:B----4-:R-:W-:-:S03]  /*a650*/  F2FP.BF16.F32.PACK_AB R10, R58, R10 ;  /* 0x0000000a3a0a723e */ /* 0x010fc600000010ff */
[----:B------:R-:W3:Y:S01]  /*a660*/  LDL.LU R246, [R1+0x1f0] ;  /* 0x0001f00001f67983 */ /* 0x000ee20000300800 */
[----:B-----5:R-:W-:-:S03]  /*a670*/  F2FP.BF16.F32.PACK_AB R11, R59, R11 ;  /* 0x0000000b3b0b723e */ /* 0x020fc600000010ff */
[----:B------:R-:W4:Y:S01]  /*a680*/  LDL.LU R247, [R1+0x1f8] ;  /* 0x0001f80001f77983 */ /* 0x000f220000300800 */
[----:B------:R-:W-:-:S03]  /*a690*/  F2FP.BF16.F32.PACK_AB R4, R60, R4 ;  /* 0x000000043c04723e */ /* 0x000fc600000010ff */
[----:B------:R-:W5:Y:S01]  /*a6a0*/  LDL.LU R56, [R1+0x7dc] ;  /* 0x0007dc0001387983 */ /* 0x000f620000300800 */
[----:B------:R-:W-:-:S03]  /*a6b0*/  F2FP.BF16.F32.PACK_AB R5, R61, R5 ;  /* 0x000000053d05723e */ /* 0x000fc600000010ff */
[----:B------:R-:W5:Y:S01]  /*a6c0*/  LDL.LU R57, [R1+0x7d8] ;  /* 0x0007d80001397983 */ /* 0x000f620000300800 */
[----:B------:R-:W-:-:S03]  /*a6d0*/  F2FP.BF16.F32.PACK_AB R6, R62, R6 ;  /* 0x000000063e06723e */ /* 0x000fc600000010ff */
[----:B------:R-:W2:Y:S01]  /*a6e0*/  LDL.LU R58, [R1+0x7d4] ;  /* 0x0007d400013a7983 */ /* 0x000ea20000300800 */
[----:B------:R-:W-:-:S03]  /*a6f0*/  F2FP.BF16.F32.PACK_AB R7, R63, R7 ;  /* 0x000000073f07723e */ /* 0x000fc600000010ff */
[----:B------:R-:W2:Y:S01]  /*a700*/  LDL.LU R59, [R1+0x7d0] ;  /* 0x0007d000013b7983 */ /* 0x000ea20000300800 */
[----:B------:R-:W-:-:S03]  /*a710*/  F2FP.BF16.F32.PACK_AB R12, R64, R12 ;  /* 0x0000000c400c723e */ /* 0x000fc600000010ff */
[----:B------:R-:W3:Y:S01]  /*a720*/  LDL.LU R60, [R1+0x7cc] ;  /* 0x0007cc00013c7983 */ /* 0x000ee20000300800 */
[----:B------:R-:W-:-:S03]  /*a730*/  F2FP.BF16.F32.PACK_AB R13, R65, R13 ;  /* 0x0000000d410d723e */ /* 0x000fc600000010ff */
[----:B------:R-:W3:Y:S01]  /*a740*/  LDL.LU R61, [R1+0x7c8] ;  /* 0x0007c800013d7983 */ /* 0x000ee20000300800 */
[----:B------:R-:W-:-:S03]  /*a750*/  F2FP.BF16.F32.PACK_AB R14, R66, R14 ;  /* 0x0000000e420e723e */ /* 0x000fc600000010ff */
[----:B------:R-:W4:Y:S01]  /*a760*/  LDL.LU R62, [R1+0x7c4] ;  /* 0x0007c400013e7983 */ /* 0x000f220000300800 */
        /* <DEDUP_REMOVED lines=67> */
[----:B------:R-:W4:Y:S04]  /*aba0*/  LDL.LU R96, [R1+0x73c] ;  /* 0x00073c0001607983 */ /* 0x000f280000300800 */
        /* <DEDUP_REMOVED lines=34> */
[----:B------:R-:W-:Y:S02]  /*add0*/  F2FP.BF16.F32.PACK_AB R25, R27, R26 ;  /* 0x0000001a1b19723e */ /* 0x000fe400000010ff */
[----:B------:R-:W-:Y:S01]  /*ade0*/  F2FP.BF16.F32.PACK_AB R26, R29, R28 ;  /* 0x0000001c1d1a723e */ /* 0x000fe200000010ff */
[----:B------:R-:W-:Y:S01]  /*adf0*/  IMAD.MOV.U32 R28, RZ, RZ, R114 ;  /* 0x000000ffff1c7224 */ /* 0x000fe200078e0072 */
        /* <DEDUP_REMOVED lines=11> */
[----:B------:R-:W-:-:S02]  /*aeb0*/  IMAD.MOV.U32 R38, RZ, RZ, R120 ;  /* 0x000000ffff267224 */ /* 0x000fc400078e0078 */
[----:B------:R-:W-:Y:S01]  /*aec0*/  IMAD.MOV.U32 R39, RZ, RZ, R121 ;  /* 0x000000ffff277224 */ /* 0x000fe200078e0079 */
[----:B------:R-:W-:Y:S01]  /*aed0*/  F2FP.BF16.F32.PACK_AB R43, R47, R46 ;  /* 0x0000002e2f2b723e */ /* 0x000fe200000010ff */
[----:B------:R-:W-:Y:S01]  /*aee0*/  IMAD.MOV.U32 R44, RZ, RZ, R122 ;  /* 0x000000ffff2c7224 */ /* 0x000fe200078e007a */
[----:B------:R-:W-:Y:S01]  /*aef0*/  F2FP.BF16.F32.PACK_AB R49, R51, R50 ;  /* 0x000000323331723e */ /* 0x000fe200000010ff */
[----:B------:R-:W-:Y:S01]  /*af00*/  IMAD.MOV.U32 R45, RZ, RZ, R123 ;  /* 0x000000ffff2d7224 */ /* 0x000fe200078e007b */
[----:B------:R-:W-:Y:S01]  /*af10*/  F2FP.BF16.F32.PACK_AB R50, R53, R52 ;  /* 0x000000343532723e */ /* 0x000fe200000010ff */
[----:B------:R-:W-:Y:S02]  /*af20*/  IMAD.MOV.U32 R46, RZ, RZ, R124 ;  /* 0x000000ffff2e7224 */ /* 0x000fe400078e007c */
[----:B------:R-:W-:Y:S01]  /*af30*/  IMAD.MOV.U32 R47, RZ, RZ, R125 ;  /* 0x000000ffff2f7224 */ /* 0x000fe200078e007d */
[----:B------:R-:W-:Y:S01]  /*af40*/  F2FP.BF16.F32.PACK_AB R51, R55, R54 ;  /* 0x000000363733723e */ /* 0x000fe200000010ff */
[----:B------:R-:W-:Y:S01]  /*af50*/  IMAD.MOV.U32 R52, RZ, RZ, R126 ;  /* 0x000000ffff347224 */ /* 0x000fe200078e007e */
[----:B-----5:R-:W-:Y:S01]  /*af60*/  F2FP.BF16.F32.PACK_AB R56, R57, R56 ;  /* 0x000000383938723e */ /* 0x020fe200000010ff */
[----:B------:R-:W-:-:S02]  /*af70*/  IMAD.MOV.U32 R53, RZ, RZ, R127 ;  /* 0x000000ffff357224 */ /* 0x000fc400078e007f */
[----:B------:R-:W-:Y:S01]  /*af80*/  IMAD.MOV.U32 R54, RZ, RZ, R128 ;  /* 0x000000ffff367224 */ /* 0x000fe200078e0080 */
[----:B--2---:R-:W-:Y:S01]  /*af90*/  F2FP.BF16.F32.PACK_AB R57, R59, R58 ;  /* 0x0000003a3b39723e */ /* 0x004fe200000010ff */
[----:B------:R-:W-:Y:S01]  /*afa0*/  IMAD.MOV.U32 R55, RZ, RZ, R129 ;  /* 0x000000ffff377224 */ /* 0x000fe200078e0081 */
[----:B---3--:R-:W-:Y:S01]  /*afb0*/  F2FP.BF16.F32.PACK_AB R58, R61, R60 ;  /* 0x0000003c3d3a723e */ /* 0x008fe200000010ff */
[----:B------:R-:W-:Y:S02]  /*afc0*/  IMAD.MOV.U32 R60, RZ, RZ, R130 ;  /* 0x000000ffff3c7224 */ /* 0x000fe400078e0082 */
[----:B------:R-:W-:Y:S01]  /*afd0*/  IMAD.MOV.U32 R61, RZ, RZ, R131 ;  /* 0x000000ffff3d7224 */ /* 0x000fe200078e0083 */
[----:B----4-:R-:W-:Y:S01]  /*afe0*/  F2FP.BF16.F32.PACK_AB R59, R63, R62 ;  /* 0x0000003e3f3b723e */ /* 0x010fe200000010ff */
[----:B------:R-:W-:Y:S02]  /*aff0*/  IMAD.MOV.U32 R62, RZ, RZ, R132 ;  /* 0x000000ffff3e7224 */ /* 0x000fe400078e0084 */
[----:B------:R-:W-:Y:S01]  /*b000*/  IMAD.MOV.U32 R63, RZ, RZ, R133 ;  /* 0x000000ffff3f7224 */ /* 0x000fe200078e0085 */
[----:B------:R-:W-:-:S02]  /*b010*/  F2FP.BF16.F32.PACK_AB R64, R65, R64 ;  /* 0x000000404140723e */ /* 0x000fc400000010ff */
[----:B------:R-:W-:Y:S02]  /*b020*/  F2FP.BF16.F32.PACK_AB R65, R67, R66 ;  /* 0x000000424341723e */ /* 0x000fe400000010ff */
[----:B------:R-:W-:Y:S01]  /*b030*/  F2FP.BF16.F32.PACK_AB R66, R69, R68 ;  /* 0x000000444542723e */ /* 0x000fe200000010ff */
[----:B------:R-:W-:Y:S02]  /*b040*/  IMAD.MOV.U32 R68, RZ, RZ, R134 ;  /* 0x000000ffff447224 */ /* 0x000fe400078e0086 */
[----:B------:R-:W-:Y:S01]  /*b050*/  IMAD.MOV.U32 R69, RZ, RZ, R135 ;  /* 0x000000ffff457224 */ /* 0x000fe200078e0087 */
[----:B------:R-:W-:Y:S01]  /*b060*/  F2FP.BF16.F32.PACK_AB R67, R71, R70 ;  /* 0x000000464743723e */ /* 0x000fe200000010ff */
        /* <DEDUP_REMOVED lines=28> */
[----:B------:R-:W-:Y:S02]  /*b230*/  F2FP.BF16.F32.PACK_AB R98, R101, R100 ;  /* 0x000000646562723e */ /* 0x000fe400000010ff */
[----:B------:R-:W-:Y:S02]  /*b240*/  F2FP.BF16.F32.PACK_AB R244, R252, R244 ;  /* 0x000000f4fcf4723e */ /* 0x000fe400000010ff */
[----:B------:R-:W2:Y:S04]  /*b250*/  LDL.LU R252, [R1+0x1fc] ;  /* 0x0001fc0001fc7983 */ /* 0x000ea80000300800 */
[----:B------:R-:W3:Y:S04]  /*b260*/  LDL.LU R114, [R1+0x6f4] ;  /* 0x0006f40001727983 */ /* 0x000ee80000300800 */
[----:B------:R-:W3:Y:S04]  /*b270*/  LDL.LU R115, [R1+0x6f0] ;  /* 0x0006f00001737983 */ /* 0x000ee80000300800 */
[----:B------:R-:W4:Y:S04]  /*b280*/  LDL.LU R116, [R1+0x6ec] ;  /* 0x0006ec0001747983 */ /* 0x000f280000300800 */
[----:B------:R-:W4:Y:S04]  /*b290*/  LDL.LU R117, [R1+0x6e8] ;  /* 0x0006e80001757983 */ /* 0x000f280000300800 */
[----:B------:R-:W5:Y:S04]  /*b2a0*/  LDL.LU R118, [R1+0x6e4] ;  /* 0x0006e40001767983 */ /* 0x000f680000300800 */
[----:B------:R-:W5:Y:S04]  /*b2b0*/  LDL.LU R119, [R1+0x6e0] ;  /* 0x0006e00001777983 */ /* 0x000f680000300800 */
[----:B------:R-:W3:Y:S04]  /*b2c0*/  LDL.LU R120, [R1+0x6dc] ;  /* 0x0006dc0001787983 */ /* 0x000ee80000300800 */
[----:B------:R-:W3:Y:S04]  /*b2d0*/  LDL.LU R121, [R1+0x6d8] ;  /* 0x0006d80001797983 */ /* 0x000ee80000300800 */
        /* <DEDUP_REMOVED lines=29> */
[----:B------:R-:W-:-:S02]  /*b4b0*/  F2FP.BF16.F32.PACK_AB R245, R0, R245 ;  /* 0x000000f500f5723e */ /* 0x000fc400000010ff */
[----:B------:R-:W1:Y:S01]  /*b4c0*/  S2R R0, SR_TID.X ;  /* 0x0000000000007919 */ /* 0x000e620000002100 */
[----:B------:R-:W-:Y:S02]  /*b4d0*/  F2FP.BF16.F32.PACK_AB R246, R2, R246 ;  /* 0x000000f602f6723e */ /* 0x000fe400000010ff */
[----:B------:R-:W1:Y:S01]  /*b4e0*/  S2R R2, SR_TID.X ;  /* 0x0000000000027919 */ /* 0x000e620000002100 */
[----:B------:R-:W-:Y:S01]  /*b4f0*/  F2FP.BF16.F32.PACK_AB R99, R103, R102 ;  /* 0x000000666763723e */ /* 0x000fe200000010ff */
[----:B------:R-:W-:Y:S02]  /*b500*/  IMAD.MOV.U32 R101, RZ, RZ, R150 ;  /* 0x000000ffff657224 */ /* 0x000fe400078e0096 */
[----:B------:R-:W-:Y:S01]  /*b510*/  IMAD.MOV.U32 R102, RZ, RZ, R151 ;  /* 0x000000ffff667224 */ /* 0x000fe200078e0097 */
[----:B------:R-:W5:Y:S01]  /*b520*/  LDL.LU R150, [R1+0x664] ;  /* 0x0006640001967983 */ /* 0x000f620000300800 */
[----:B-1----:R-:W-:-:S03]  /*b530*/  IMAD.SHL.U32 R0, R0, 0x80, RZ ;  /* 0x0000008000007824 */ /* 0x002fc600078e00ff */
[----:B------:R-:W5:Y:S01]  /*b540*/  LDL.LU R151, [R1+0x660] ;  /* 0x0006600001977983 */ /* 0x000f620000300800 */
[----:B------:R-:W-:Y:S01]  /*b550*/  IMAD.SHL.U32 R2, R2, 0x10, RZ ;  /* 0x0000001002027824 */ /* 0x000fe200078e00ff */
[----:B------:R-:W-:-:S04]  /*b560*/  LOP3.LUT R0, R0, 0x780, RZ, 0xc0, !PT ;  /* 0x0000078000007812 */ /* 0x000fc800078ec0ff */
[----:B------:R-:W-:Y:S01]  /*b570*/  LOP3.LUT R0, R0, 0x70, R2, 0xf8, !PT ;  /* 0x0000007000007812 */ /* 0x000fe200078ef802 */
[----:B------:R-:W-:Y:S01]  /*b580*/  IMAD.MOV.U32 R103, RZ, RZ, R3 ;  /* 0x000000ffff677224 */ /* 0x000fe200078e0003 */
[----:B--2---:R-:W-:Y:S02]  /*b590*/  F2FP.BF16.F32.PACK_AB R247, R252, R247 ;  /* 0x000000f7fcf7723e */ /* 0x004fe400000010ff */
[----:B------:R-:W1:Y:S02]  /*b5a0*/  S2R R252, SR_TID.X ;  /* 0x0000000000fc7919 */ /* 0x000e640000002100 */
[----:B-1----:R-:W-:Y:S01]  /*b5b0*/  LOP3.LUT R0, R0, 0x10, R252, 0x78, !PT ;  /* 0x0000001000007812 */ /* 0x002fe200078e78fc */
[----:B------:R-:W-:-:S05]  /*b5c0*/  IMAD.SHL.U32 R252, R252, 0x40, RZ ;  /* 0x00000040fcfc7824 */ /* 0x000fca00078e00ff */
[----:B------:R-:W-:-:S05]  /*b5d0*/  LOP3.LUT R0, R0, 0x1800, R252, 0xf8, !PT ;  /* 0x0000180000007812 */ /* 0x000fca00078ef8fc */
[C---:B------:R-:W-:Y:S01]  /*b5e0*/  VIADD R2, R0.reuse, UR59 ;  /* 0x0000003b00027c36 */ /* 0x040fe20008000000 */
[C---:B------:R-:W-:Y:S02]  /*b5f0*/  LOP3.LUT R3, R0.reuse, 0x20, RZ, 0x3c, !PT ;  /* 0x0000002000037812 */ /* 0x040fe400078e3cff */
[----:B---3--:R-:W-:Y:S02]  /*b600*/  F2FP.BF16.F32.PACK_AB R120, R121, R120 ;  /* 0x000000787978723e */ /* 0x008fe400000010ff */
[----:B----4-:R-:W-:Y:S01]  /*b610*/  F2FP.BF16.F32.PACK_AB R121, R123, R122 ;  /* 0x0000007a7b79723e */ /* 0x010fe200000010ff */
[----:B------:R-:W-:Y:S01]  /*b620*/  VIADD R3, R3, UR59 ;  /* 0x0000003b03037c36 */ /* 0x000fe20008000000 */
[----:B-----5:R-:W-:Y:S02]  /*b630*/  F2FP.BF16.F32.PACK_AB R122, R125, R124 ;  /* 0x0000007c7d7a723e */ /* 0x020fe400000010ff */
[----:B------:R-:W-:Y:S01]  /*b640*/  F2FP.BF16.F32.PACK_AB R123, R127, R126 ;  /* 0x0000007e7f7b723e */ /* 0x000fe200000010ff */
[----:B------:R-:W-:Y:S04]  /*b650*/  STSM.16.M88.4 [R2], R100 ;  /* 0x0000006402007844 */ /* 0x000fe80000000200 */
[----:B------:R-:W-:Y:S04]  /*b660*/  STSM.16.M88.4 [R2+0x8000], R92 ;  /* 0x0080005c02007844 */ /* 0x000fe80000000200 */
        /* <DEDUP_REMOVED lines=14> */
[----:B------:R1:W-:Y:S04]  /*b750*/  STSM.16.M88.4 [R3], R60 ;  /* 0x0000003c03007844 */ /* 0x0003e80000000200 */
[----:B------:R-:W-:Y:S04]  /*b760*/  STSM.16.M88.4 [R3+0x8000], R52 ;  /* 0x0080003403007844 */ /* 0x000fe80000000200 */
[----:B-1----:R-:W2:Y:S04]  /*b770*/  LDL.LU R60, [R1+0x420] ;  /* 0x00042000013c7983 */ /* 0x002ea80000300800 */
[----:B------:R-:W2:Y:S04]  /*b780*/  LDL.LU R61, [R1+0x424] ;  /* 0x00042400013d7983 */ /* 0x000ea80000300800 */
[----:B------:R-:W2:Y:S04]  /*b790*/  LDL.LU R62, [R1+0x428] ;  /* 0x00042800013e7983 */ /* 0x000ea80000300800 */
[----:B------:R-:W2:Y:S04]  /*b7a0*/  LDL.LU R63, [R1+0x42c] ;  /* 0x00042c00013f7983 */ /* 0x000ea80000300800 */
[----:B------:R-:W3:Y:S04]  /*b7b0*/  LDL.LU R68, [R1+0x460] ;  /* 0x0004600001447983 */ /* 0x000ee80000300800 */
[----:B------:R-:W3:Y:S04]  /*b7c0*/  LDL.LU R69, [R1+0x464] ;  /* 0x0004640001457983 */ /* 0x000ee80000300800 */
[----:B------:R-:W3:Y:S04]  /*b7d0*/  LDL.LU R70, [R1+0x468] ;  /* 0x0004680001467983 */ /* 0x000ee80000300800 */
[----:B------:R-:W3:Y:S04]  /*b7e0*/  LDL.LU R71, [R1+0x46c] ;  /* 0x00046c0001477983 */ /* 0x000ee80000300800 */
[----:B------:R-:W4:Y:S04]  /*b7f0*/  LDL.LU R84, [R1+0x630] ;  /* 0x0006300001547983 */ /* 0x000f280000300800 */
[----:B------:R-:W4:Y:S04]  /*b800*/  LDL.LU R85, [R1+0x634] ;  /* 0x0006340001557983 */ /* 0x000f280000300800 */
[----:B------:R-:W4:Y:S04]  /*b810*/  LDL.LU R86, [R1+0x638] ;  /* 0x0006380001567983 */ /* 0x000f280000300800 */
[----:B------:R-:W4:Y:S04]  /*b820*/  LDL.LU R87, [R1+0x63c] ;  /* 0x00063c0001577983 */ /* 0x000f280000300800 */
[----:B------:R-:W5:Y:S04]  /*b830*/  LDL.LU R76, [R1+0x4a0] ;  /* 0x0004a000014c7983 */ /* 0x000f680000300800 */
[----:B------:R-:W-:Y:S04]  /*b840*/  STSM.16.M88.4 [R3+0x10000], R44 ;  /* 0x0100002c03007844 */ /* 0x000fe80000000200 */
[----:B------:R-:W5:Y:S04]  /*b850*/  LDL.LU R77, [R1+0x4a4] ;  /* 0x0004a400014d7983 */ /* 0x000f680000300800 */
[----:B------:R-:W-:Y:S04]  /*b860*/  STSM.16.M88.4 [R3+0x18000], R36 ;  /* 0x0180002403007844 */ /* 0x000fe80000000200 */
[----:B------:R-:W5:Y:S04]  /*b870*/  LDL.LU R78, [R1+0x4a8] ;  /* 0x0004a800014e7983 */ /* 0x000f680000300800 */
[----:B------:R1:W-:Y:S04]  /*b880*/  STSM.16.M88.4 [R3+0x2000], R28 ;  /* 0x0020001c03007844 */ /* 0x0003e80000000200 */
[----:B------:R-:W5:Y:S04]  /*b890*/  LDL.LU R79, [R1+0x4ac] ;  /* 0x0004ac00014f7983 */ /* 0x000f680000300800 */
[----:B-1----:R-:W2:Y:S04]  /*b8a0*/  LDL.LU R28, [R1+0x410] ;  /* 0x00041000011c7983 */ /* 0x002ea80000300800 */
        /* <DEDUP_REMOVED lines=15> */
[----:B------:R-:W-:-:S03]  /*b9a0*/  LOP3.LUT R8, R0, 0x40, RZ, 0x3c, !PT ;  /* 0x0000004000087812 */ /* 0x000fc600078e3cff */
[----:B------:R-:W-:Y:S01]  /*b9b0*/  STSM.16.M88.4 [R3+0xa000], R224 ;  /* 0x00a000e003007844 */ /* 0x000fe20000000200 */
[----:B------:R-:W-:-:S03]  /*b9c0*/  F2FP.BF16.F32.PACK_AB R128, R129, R128 ;  /* 0x000000808180723e */ /* 0x000fc600000010ff */
[----:B------:R-:W-:Y:S01]  /*b9d0*/  STSM.16.M88.4 [R3+0x12000], R192 ;  /* 0x012000c003007844 */ /* 0x000fe20000000200 */
[----:B------:R-:W-:-:S03]  /*b9e0*/  F2FP.BF16.F32.PACK_AB R129, R131, R130 ;  /* 0x000000828381723e */ /* 0x000fc600000010ff */
[----:B------:R-:W-:Y:S01]  /*b9f0*/  STSM.16.M88.4 [R3+0x1a000], R160 ;  /* 0x01a000a003007844 */ /* 0x000fe20000000200 */
[----:B------:R-:W-:-:S03]  /*ba00*/  F2FP.BF16.F32.PACK_AB R130, R133, R132 ;  /* 0x000000848582723e */ /* 0x000fc600000010ff */
[----:B------:R-:W-:Y:S01]  /*ba10*/  STSM.16.M88.4 [R3+0x4000], R4 ;  /* 0x0040000403007844 */ /* 0x000fe20000000200 */
[----:B------:R-:W-:Y:S01]  /*ba20*/  F2FP.BF16.F32.PACK_AB R131, R135, R134 ;  /* 0x000000868783723e */ /* 0x000fe200000010ff */
[----:B------:R-:W-:Y:S02]  /*ba30*/  VIADD R8, R8, UR59 ;  /* 0x0000003b08087c36 */ /* 0x000fe40008000000 */
[----:B------:R-:W-:Y:S04]  /*ba40*/  STSM.16.M88.4 [R3+0xc000], R164 ;  /* 0x00c000a403007844 */ /* 0x000fe80000000200 */
[----:B------:R-:W-:Y:S04]  /*ba50*/  STSM.16.M88.4 [R3+0x14000], R196 ;  /* 0x014000c403007844 */ /* 0x000fe80000000200 */
[----:B------:R-:W-:Y:S04]  /*ba60*/  STSM.16.M88.4 [R3+0x1c000], R228 ;  /* 0x01c000e403007844 */ /* 0x000fe80000000200 */
[----:B------:R-:W-:Y:S04]  /*ba70*/  STSM.16.M88.4 [R3+0x6000], R32 ;  /* 0x0060002003007844 */ /* 0x000fe80000000200 */
[----:B------:R-:W-:Y:S04]  /*ba80*/  STSM.16.M88.4 [R3+0xe000], R64 ;  /* 0x00e0004003007844 */ /* 0x000fe80000000200 */
[----:B------:R-:W-:Y:S04]  /*ba90*/  STSM.16.M88.4 [R3+0x16000], R96 ;  /* 0x0160006003007844 */ /* 0x000fe80000000200 */
[----:B------:R-:W-:Y:S01]  /*baa0*/  STSM.16.M88.4 [R3+0x1e000], R128 ;  /* 0x01e0008003007844 */ /* 0x000fe20000000200 */
[----:B------:R-:W-:-:S02]  /*bab0*/  LOP3.LUT R0, R0, 0x60, RZ, 0x3c, !PT ;  /* 0x0000006000007812 */ /* 0x000fc400078e3cff */
[----:B------:R-:W-:Y:S02]  /*bac0*/  F2FP.BF16.F32.PACK_AB R104, R105, R104 ;  /* 0x000000686968723e */ /* 0x000fe400000010ff */
[----:B------:R-:W-:Y:S02]  /*bad0*/  F2FP.BF16.F32.PACK_AB R105, R107, R106 ;  /* 0x0000006a6b69723e */ /* 0x000fe400000010ff */
[----:B------:R-:W-:Y:S02]  /*bae0*/  F2FP.BF16.F32.PACK_AB R136, R137, R136 ;  /* 0x000000888988723e */ /* 0x000fe400000010ff */
[----:B------:R-:W-:Y:S02]  /*baf0*/  F2FP.BF16.F32.PACK_AB R106, R109, R108 ;  /* 0x0000006c6d6a723e */ /* 0x000fe400000010ff */
[----:B------:R-:W-:Y:S02]  /*bb00*/  F2FP.BF16.F32.PACK_AB R107, R111, R110 ;  /* 0x0000006e6f6b723e */ /* 0x000fe400000010ff */
[----:B------:R-:W-:Y:S01]  /*bb10*/  F2FP.BF16.F32.PACK_AB R137, R139, R138 ;  /* 0x0000008a8b89723e */ /* 0x000fe200000010ff */
[----:B------:R-:W-:Y:S01]  /*bb20*/  VIADD R0, R0, UR59 ;  /* 0x0000003b00007c36 */ /* 0x000fe20008000000 */
        /* <DEDUP_REMOVED lines=10> */
[----:B------:R-:W-:-:S04]  /*bbd0*/  ULOP3.LUT UR57, UR57, 0x3, URZ, 0xc0, !UPT ;  /* 0x0000000339397892 */ /* 0x000fc8000f8ec03f */
[----:B------:R-:W-:Y:S02]  /*bbe0*/  ULEA UR56, UR57, UR59, 0xf ;  /* 0x0000003b39387291 */ /* 0x000fe4000f8e783f */
[----:B------:R-:W-:-:S03]  /*bbf0*/  ULEA UR57, UR57, UR58, 0x6 ;  /* 0x0000003a39397291 */ /* 0x000fc6000f8e303f */
[----:B------:R-:W-:Y:S01]  /*bc00*/  UMOV UR58, UR11 ;  /* 0x0000000b003a7c82 */ /* 0x000fe20008000000 */
[----:B----4-:R-:W-:Y:S04]  /*bc10*/  STSM.16.M88.4 [R8], R84 ;  /* 0x0000005408007844 */ /* 0x010fe80000000200 */
[----:B-----5:R-:W-:Y:S04]  /*bc20*/  STSM.16.M88.4 [R8+0x8000], R76 ;  /* 0x0080004c08007844 */ /* 0x020fe80000000200 */
[----:B---3--:R-:W-:Y:S04]  /*bc30*/  STSM.16.M88.4 [R8+0x10000], R68 ;  /* 0x0100004408007844 */ /* 0x008fe80000000200 */
[----:B--2---:R-:W-:Y:S04]  /*bc40*/  STSM.16.M88.4 [R8+0x18000], R60 ;  /* 0x0180003c08007844 */ /* 0x004fe80000000200 */
        /* <DEDUP_REMOVED lines=27> */
[----:B------:R-:W-:Y:S01]  /*be00*/  STSM.16.M88.4 [R0+0x1e000], R144 ;  /* 0x01e0009000007844 */ /* 0x000fe20000000200 */
[----:B------:R1:W-:Y:S06]  /*be10*/  MEMBAR.ALL.CTA ;  /* 0x0000000000007992 */ /* 0x0003ec0000008000 */
[----:B-1----:R-:W1:Y:S02]  /*be20*/  FENCE.VIEW.ASYNC.S ;  /* 0x00000000000073c6 */ /* 0x002e640000000000 */
[----:B-1----:R-:W-:Y:S06]  /*be30*/  BAR.SYNC.DEFER_BLOCKING 0x0 ;  /* 0x0000000000007b1d */ /* 0x002fec0000010000 */
[----:B------:R1:W-:Y:S01]  /*be40*/  UTMASTG.2D [UR56], [UR52] ;  /* 0x00000038340073b5 */ /* 0x0003e20008008000 */
[----:B------:R0:W-:Y:S01]  /*be50*/  UTMACMDFLUSH ;  /* 0x00000000000079b7 */ /* 0x0001e20000000000 */
[----:B------:R-:W-:-:S04]  /*be60*/  DEPBAR.LE SB0, 0x0 ;  /* 0x000080000000791a */ /* 0x000fc80000000000 */
[----:B------:R-:W-:Y:S01]  /*be70*/  BAR.SYNC.DEFER_BLOCKING 0x0 ;  /* 0x0000000000007b1d */ /* 0x000fe20000010000 */
[----:B------:R-:W-:-:S05]  /*be80*/  ELECT P0, URZ, PT ;  /* 0x00000000003f782f */ /* 0x000fca0003800000 */
[----:B-1----:R-:W-:Y:S08]  /*be90*/  EXIT ;  /* 0x000000000000794d */ /* 0x002ff00003800000 */
.L_x_48:
[----:B------:R-:W2:Y:S02]  /*bea0*/  SYNCS.PHASECHK.TRANS64.TRYWAIT P0, [UR20+0x80000], R2 ;  /* 0x08000002ff0075a7 */ /* 0x000ea40008000154 */
[----:B--2---:R-:W-:Y:S05]  /*beb0*/  @!P0 BRA `(.L_x_48) ;  /* 0xfffffffc00f88947 */ /* 0x004fea000383ffff */
[----:B------:R-:W-:Y:S05]  /*bec0*/  BRA `(.L_x_50) ;  /* 0xffffff9000047947 */ /* 0x000fea000383ffff */
.L_x_51:
[----:B------:R-:W-:-:S00]  /*bed0*/  BRA `(.L_x_51) ;  /* 0xfffffffc00fc7947 */ /* 0x000fc0000383ffff */
[----:B------:R-:W-:-:S00]  /*bee0*/  NOP ;  /* 0x0000000000007918 */ /* 0x000fc00000000000 */
        /* <DEDUP_REMOVED lines=9> */
.L_x_52:


//--------------------- .nv.shared.gluon_wgmma    --------------------------
	.section	.nv.shared.gluon_wgmma,"aw",@nobits
	.sectionflags	@""
	.align	16
	.zero		1024


//--------------------- .nv.shared.reserved.0     --------------------------
	.section	.nv.shared.reserved.0,"aw",@nobits
	.weak		__nv_reservedSMEM_offset_0_alias
	.size		__nv_reservedSMEM_offset_0_alias, 0, 0
	.other		__nv_reservedSMEM_offset_0_alias,@"STO_CUDA_RESERVED_SHARED STV_DEFAULT"
__nv_reservedSMEM_offset_0_alias:
	.zero		0


//--------------------- .nv.constant0.gluon_wgmma --------------------------
	.section	.nv.constant0.gluon_wgmma,"a",@progbits
	.sectionflags	@""
	.align	4
.nv.constant0.gluon_wgmma:
	.zero		608


//--------------------- SYMBOLS --------------------------

	.type		.nv.reservedSmem.offset0,@object
	.size		.nv.reservedSmem.offset0,0x4
